def attn_fwd(
    Q,
    K,
    V,
    Out,
    Lse,
    sm_scale,
    stride_qz,
    stride_qh,
    stride_qm,
    stride_qk,
    stride_kz,
    stride_kh,
    stride_kn,
    stride_kk,
    stride_vz,
    stride_vh,
    stride_vn,
    stride_vk,
    stride_oz,
    stride_oh,
    stride_om,
    stride_ok,
    seqlen_q,
    seqlen_k,
    BLOCK_M: tl.constexpr,
    BLOCK_N: tl.constexpr,
    HEAD_DIM: tl.constexpr,
    CAUSAL: tl.constexpr,
):
    start_m = tl.program_id(0)
    off_hz = tl.program_id(1)
    q_off = off_hz * stride_qh
    k_off = off_hz * stride_kh
    v_off = off_hz * stride_vh
    offs_m = start_m * BLOCK_M + tl.arange(0, BLOCK_M)
    offs_d = tl.arange(0, HEAD_DIM)
    offs_n = tl.arange(0, BLOCK_N)
    q_ptrs = Q + q_off + offs_m[:, None] * stride_qm + offs_d[None, :] * stride_qk
    k_ptrs = K + k_off + offs_d[:, None] * stride_kk + offs_n[None, :] * stride_kn
    v_ptrs = V + v_off + offs_n[:, None] * stride_vn + offs_d[None, :] * stride_vk
    m_i = tl.full([BLOCK_M], float("-inf"), dtype=tl.float32)
    l_i = tl.zeros([BLOCK_M], dtype=tl.float32) + 1.0
    acc = tl.zeros([BLOCK_M, HEAD_DIM], dtype=tl.float32)
    q = tl.load(q_ptrs)
    acc, l_i, m_i = _attn_fwd_inner(
        acc,
        l_i,
        m_i,
        q,
        k_ptrs,
        v_ptrs,
        sm_scale,
        stride_kn,
        stride_vn,
        start_m,
        seqlen_k,
        BLOCK_M,
        BLOCK_N,
        HEAD_DIM,
        CAUSAL,
    )
    acc = acc / l_i[:, None]
    lse = m_i + tl.math.log2(l_i) / 1.4426950408889634
    o_ptrs = (
        Out
        + off_hz * stride_oh
        + offs_m[:, None] * stride_om
        + offs_d[None, :] * stride_ok
    )
    tl.store(o_ptrs, acc.to(Out.dtype.element_ty))
    tl.store(Lse + off_hz * seqlen_q + offs_m, lse)

# config = {"BLOCK_M": 256, "BLOCK_N": 128, "HEAD_DIM": 32, "arch": "sm_80", "causal": true, "dtype": "bf16", "num_stages": 2, "num_warps": 16}
# arch = sm_80


// ===== COMPILED SASS (sm_80) =====

	.target	sm_80

	.elftype	@"ET_EXEC"


//--------------------- .note.nv.tkinfo           --------------------------
	.section	.note.nv.tkinfo,"",@"SHT_NOTE"
	.sectionflags	@"SHF_NOTE_NV_TKINFO"
	.tkinfo
        /*0018*/ 	.word	0x00000002
        /*0030*/ 	.string	""
        /*0030*/ 	.string	"ptxas"
        /*0030*/ 	.string	"Cuda compilation tools, release 13.0, V13.0.88"
        /*0030*/ 	.string	"Build cuda_13.0.r13.0/compiler.36424714_0"
        /*0030*/ 	.string	"-v  -suppress-debug-info  -lineinfo  -arch sm_80 "



//--------------------- .note.nv.cuinfo           --------------------------
	.section	.note.nv.cuinfo,"",@"SHT_NOTE"
	.sectionflags	@"SHF_NOTE_NV_CUINFO"
        /*0018*/ 	.short	0x0002
        /*001a*/ 	.short	0x0050
        /*001c*/ 	.short	0x0082
	.zero		2


//--------------------- .nv.info                  --------------------------
	.section	.nv.info,"",@"SHT_CUDA_INFO"
	.align	4


	//----- nvinfo : EIATTR_REGCOUNT
	.align		4
        /*0000*/ 	.byte	0x04, 0x2f
        /*0002*/ 	.short	(.L_2 - .L_1)
	.align		4
.L_1:
        /*0004*/ 	.word	index@(attn_fwd)
        /*0008*/ 	.word	0x00000080


	//----- nvinfo : EIATTR_FRAME_SIZE
	.align		4
.L_2:
        /*000c*/ 	.byte	0x04, 0x11
        /*000e*/ 	.short	(.L_4 - .L_3)
	.align		4
.L_3:
        /*0010*/ 	.word	index@(attn_fwd)
        /*0014*/ 	.word	0x00000090


	//----- nvinfo : EIATTR_MIN_STACK_SIZE
	.align		4
.L_4:
        /*0018*/ 	.byte	0x04, 0x12
        /*001a*/ 	.short	(.L_6 - .L_5)
	.align		4
.L_5:
        /*001c*/ 	.word	index@(attn_fwd)
        /*0020*/ 	.word	0x00000090
.L_6:


//--------------------- .nv.info.attn_fwd         --------------------------
	.section	.nv.info.attn_fwd,"",@"SHT_CUDA_INFO"
	.sectionflags	@""
	.align	4


	//----- nvinfo : EIATTR_CUDA_API_VERSION
	.align		4
        /*0000*/ 	.byte	0x04, 0x37
        /*0002*/ 	.short	(.L_8 - .L_7)
.L_7:
        /*0004*/ 	.word	0x00000082


	//----- nvinfo : EIATTR_SW2861232_WAR
	.align		4
.L_8:
        /*0008*/ 	.byte	0x01, 0x35
	.zero		2


	//----- nvinfo : EIATTR_PARAM_CBANK
	.align		4
        /*000c*/ 	.byte	0x04, 0x0a
        /*000e*/ 	.short	(.L_10 - .L_9)
	.align		4
.L_9:
        /*0010*/ 	.word	index@(.nv.constant0.attn_fwd)
        /*0014*/ 	.short	0x0160
        /*0016*/ 	.short	0x0088


	//----- nvinfo : EIATTR_CBANK_PARAM_SIZE
	.align		4
.L_10:
        /*0018*/ 	.byte	0x03, 0x19
        /*001a*/ 	.short	0x0088


	//----- nvinfo : EIATTR_KPARAM_INFO
	.align		4
        /*001c*/ 	.byte	0x04, 0x17
        /*001e*/ 	.short	(.L_12 - .L_11)
.L_11:
        /*0020*/ 	.word	0x00000000
        /*0024*/ 	.short	0x0019
        /*0026*/ 	.short	0x0080
        /*0028*/ 	.byte	0x00, 0xf4, 0x21, 0x00


	//----- nvinfo : EIATTR_KPARAM_INFO
	.align		4
.L_12:
        /*002c*/ 	.byte	0x04, 0x17
        /*002e*/ 	.short	(.L_14 - .L_13)
.L_13:
        /*0030*/ 	.word	0x00000000
        /*0034*/ 	.short	0x0018
        /*0036*/ 	.short	0x0078
        /*0038*/ 	.byte	0x00, 0xf4, 0x21, 0x00


	//----- nvinfo : EIATTR_KPARAM_INFO
	.align		4
.L_14:
        /*003c*/ 	.byte	0x04, 0x17
        /*003e*/ 	.short	(.L_16 - .L_15)
.L_15:
        /*0040*/ 	.word	0x00000000
        /*0044*/ 	.short	0x0017
        /*0046*/ 	.short	0x0070
        /*0048*/ 	.byte	0x00, 0xf0, 0x11, 0x00


	//----- nvinfo : EIATTR_KPARAM_INFO
	.align		4
.L_16:
        /*004c*/ 	.byte	0x04, 0x17
        /*004e*/ 	.short	(.L_18 - .L_17)
.L_17:
        /*0050*/ 	.word	0x00000000
        /*0054*/ 	.short	0x0016
        /*0056*/ 	.short	0x006c
        /*0058*/ 	.byte	0x00, 0xf0, 0x11, 0x00


	//----- nvinfo : EIATTR_KPARAM_INFO
	.align		4
.L_18:
        /*005c*/ 	.byte	0x04, 0x17
        /*005e*/ 	.short	(.L_20 - .L_19)
.L_19:
        /*0060*/ 	.word	0x00000000
        /*0064*/ 	.short	0x0015
        /*0066*/ 	.short	0x0068
        /*0068*/ 	.byte	0x00, 0xf0, 0x11, 0x00


	//----- nvinfo : EIATTR_KPARAM_INFO
	.align		4
.L_20:
        /*006c*/ 	.byte	0x04, 0x17
        /*006e*/ 	.short	(.L_22 - .L_21)
.L_21:
        /*0070*/ 	.word	0x00000000
        /*0074*/ 	.short	0x0014
        /*0076*/ 	.short	0x0064
        /*0078*/ 	.byte	0x00, 0xf0, 0x11, 0x00


	//----- nvinfo : EIATTR_KPARAM_INFO
	.align		4
.L_22:
        /*007c*/ 	.byte	0x04, 0x17
        /*007e*/ 	.short	(.L_24 - .L_23)
.L_23:
        /*0080*/ 	.word	0x00000000
        /*0084*/ 	.short	0x0013
        /*0086*/ 	.short	0x0060
        /*0088*/ 	.byte	0x00, 0xf0, 0x11, 0x00


	//----- nvinfo : EIATTR_KPARAM_INFO
	.align		4
.L_24:
        /*008c*/ 	.byte	0x04, 0x17
        /*008e*/ 	.short	(.L_26 - .L_25)
.L_25:
        /*0090*/ 	.word	0x00000000
        /*0094*/ 	.short	0x0012
        /*0096*/ 	.short	0x005c
        /*0098*/ 	.byte	0x00, 0xf0, 0x11, 0x00


	//----- nvinfo : EIATTR_KPARAM_INFO
	.align		4
.L_26:
        /*009c*/ 	.byte	0x04, 0x17
        /*009e*/ 	.short	(.L_28 - .L_27)
.L_27:
        /*00a0*/ 	.word	0x00000000
        /*00a4*/ 	.short	0x0011
        /*00a6*/ 	.short	0x0058
        /*00a8*/ 	.byte	0x00, 0xf0, 0x11, 0x00


	//----- nvinfo : EIATTR_KPARAM_INFO
	.align		4
.L_28:
        /*00ac*/ 	.byte	0x04, 0x17
        /*00ae*/ 	.short	(.L_30 - .L_29)
.L_29:
        /*00b0*/ 	.word	0x00000000
        /*00b4*/ 	.short	0x0010
        /*00b6*/ 	.short	0x0054
        /*00b8*/ 	.byte	0x00, 0xf0, 0x11, 0x00


	//----- nvinfo : EIATTR_KPARAM_INFO
	.align		4
.L_30:
        /*00bc*/ 	.byte	0x04, 0x17
        /*00be*/ 	.short	(.L_32 - .L_31)
.L_31:
        /*00c0*/ 	.word	0x00000000
        /*00c4*/ 	.short	0x000f
        /*00c6*/ 	.short	0x0050
        /*00c8*/ 	.byte	0x00, 0xf0, 0x11, 0x00


	//----- nvinfo : EIATTR_KPARAM_INFO
	.align		4
.L_32:
        /*00cc*/ 	.byte	0x04, 0x17
        /*00ce*/ 	.short	(.L_34 - .L_33)
.L_33:
        /*00d0*/ 	.word	0x00000000
        /*00d4*/ 	.short	0x000e
        /*00d6*/ 	.short	0x004c
        /*00d8*/ 	.byte	0x00, 0xf0, 0x11, 0x00


	//----- nvinfo : EIATTR_KPARAM_INFO
	.align		4
.L_34:
        /*00dc*/ 	.byte	0x04, 0x17
        /*00de*/ 	.short	(.L_36 - .L_35)
.L_35:
        /*00e0*/ 	.word	0x00000000
        /*00e4*/ 	.short	0x000d
        /*00e6*/ 	.short	0x0048
        /*00e8*/ 	.byte	0x00, 0xf0, 0x11, 0x00


	//----- nvinfo : EIATTR_KPARAM_INFO
	.align		4
.L_36:
        /*00ec*/ 	.byte	0x04, 0x17
        /*00ee*/ 	.short	(.L_38 - .L_37)
.L_37:
        /*00f0*/ 	.word	0x00000000
        /*00f4*/ 	.short	0x000c
        /*00f6*/ 	.short	0x0044
        /*00f8*/ 	.byte	0x00, 0xf0, 0x11, 0x00


	//----- nvinfo : EIATTR_KPARAM_INFO
	.align		4
.L_38:
        /*00fc*/ 	.byte	0x04, 0x17
        /*00fe*/ 	.short	(.L_40 - .L_39)
.L_39:
        /*0100*/ 	.word	0x00000000
        /*0104*/ 	.short	0x000b
        /*0106*/ 	.short	0x0040
        /*0108*/ 	.byte	0x00, 0xf0, 0x11, 0x00


	//----- nvinfo : EIATTR_KPARAM_INFO
	.align		4
.L_40:
        /*010c*/ 	.byte	0x04, 0x17
        /*010e*/ 	.short	(.L_42 - .L_41)
.L_41:
        /*0110*/ 	.word	0x00000000
        /*0114*/ 	.short	0x000a
        /*0116*/ 	.short	0x003c
        /*0118*/ 	.byte	0x00, 0xf0, 0x11, 0x00


	//----- nvinfo : EIATTR_KPARAM_INFO
	.align		4
.L_42:
        /*011c*/ 	.byte	0x04, 0x17
        /*011e*/ 	.short	(.L_44 - .L_43)
.L_43:
        /*0120*/ 	.word	0x00000000
        /*0124*/ 	.short	0x0009
        /*0126*/ 	.short	0x0038
        /*0128*/ 	.byte	0x00, 0xf0, 0x11, 0x00


	//----- nvinfo : EIATTR_KPARAM_INFO
	.align		4
.L_44:
        /*012c*/ 	.byte	0x04, 0x17
        /*012e*/ 	.short	(.L_46 - .L_45)
.L_45:
        /*0130*/ 	.word	0x00000000
        /*0134*/ 	.short	0x0008
        /*0136*/ 	.short	0x0034
        /*0138*/ 	.byte	0x00, 0xf0, 0x11, 0x00


	//----- nvinfo : EIATTR_KPARAM_INFO
	.align		4
.L_46:
        /*013c*/ 	.byte	0x04, 0x17
        /*013e*/ 	.short	(.L_48 - .L_47)
.L_47:
        /*0140*/ 	.word	0x00000000
        /*0144*/ 	.short	0x0007
        /*0146*/ 	.short	0x0030
        /*0148*/ 	.byte	0x00, 0xf0, 0x11, 0x00


	//----- nvinfo : EIATTR_KPARAM_INFO
	.align		4
.L_48:
        /*014c*/ 	.byte	0x04, 0x17
        /*014e*/ 	.short	(.L_50 - .L_49)
.L_49:
        /*0150*/ 	.word	0x00000000
        /*0154*/ 	.short	0x0006
        /*0156*/ 	.short	0x002c
        /*0158*/ 	.byte	0x00, 0xf0, 0x11, 0x00


	//----- nvinfo : EIATTR_KPARAM_INFO
	.align		4
.L_50:
        /*015c*/ 	.byte	0x04, 0x17
        /*015e*/ 	.short	(.L_52 - .L_51)
.L_51:
        /*0160*/ 	.word	0x00000000
        /*0164*/ 	.short	0x0005
        /*0166*/ 	.short	0x0028
        /*0168*/ 	.byte	0x00, 0xf0, 0x11, 0x00


	//----- nvinfo : EIATTR_KPARAM_INFO
	.align		4
.L_52:
        /*016c*/ 	.byte	0x04, 0x17
        /*016e*/ 	.short	(.L_54 - .L_53)
.L_53:
        /*0170*/ 	.word	0x00000000
        /*0174*/ 	.short	0x0004
        /*0176*/ 	.short	0x0020
        /*0178*/ 	.byte	0x00, 0xf4, 0x21, 0x00


	//----- nvinfo : EIATTR_KPARAM_INFO
	.align		4
.L_54:
        /*017c*/ 	.byte	0x04, 0x17
        /*017e*/ 	.short	(.L_56 - .L_55)
.L_55:
        /*0180*/ 	.word	0x00000000
        /*0184*/ 	.short	0x0003
        /*0186*/ 	.short	0x0018
        /*0188*/ 	.byte	0x00, 0xf4, 0x21, 0x00


	//----- nvinfo : EIATTR_KPARAM_INFO
	.align		4
.L_56:
        /*018c*/ 	.byte	0x04, 0x17
        /*018e*/ 	.short	(.L_58 - .L_57)
.L_57:
        /*0190*/ 	.word	0x00000000
        /*0194*/ 	.short	0x0002
        /*0196*/ 	.short	0x0010
        /*0198*/ 	.byte	0x00, 0xf4, 0x21, 0x00


	//----- nvinfo : EIATTR_KPARAM_INFO
	.align		4
.L_58:
        /*019c*/ 	.byte	0x04, 0x17
        /*019e*/ 	.short	(.L_60 - .L_59)
.L_59:
        /*01a0*/ 	.word	0x00000000
        /*01a4*/ 	.short	0x0001
        /*01a6*/ 	.short	0x0008
        /*01a8*/ 	.byte	0x00, 0xf4, 0x21, 0x00


	//----- nvinfo : EIATTR_KPARAM_INFO
	.align		4
.L_60:
        /*01ac*/ 	.byte	0x04, 0x17
        /*01ae*/ 	.short	(.L_62 - .L_61)
.L_61:
        /*01b0*/ 	.word	0x00000000
        /*01b4*/ 	.short	0x0000
        /*01b6*/ 	.short	0x0000
        /*01b8*/ 	.byte	0x00, 0xf4, 0x21, 0x00


	//----- nvinfo : EIATTR_MAXREG_COUNT
	.align		4
.L_62:
        /*01bc*/ 	.byte	0x03, 0x1b
        /*01be*/ 	.short	0x0080


	//----- nvinfo : EIATTR_NUM_BARRIERS
	.align		4
        /*01c0*/ 	.byte	0x02, 0x4c
        /*01c2*/ 	.byte	0x01
	.zero		1


	//----- nvinfo : EIATTR_ANNOTATIONS
	.align		4
        /*01c4*/ 	.byte	0x04, 0x55
        /*01c6*/ 	.short	(.L_64 - .L_63)


	//   ....[0]....
.L_63:
        /*01c8*/ 	.word	0x00000001
        /*01cc*/ 	.byte	0xf0, 0x06, 0x00, 0x00, 0x01, 0x00, 0x00, 0x00, 0x80, 0x07, 0x00, 0x00, 0x01, 0x00, 0x00, 0x00
        /* <DEDUP_REMOVED lines=20> */
        /*031c*/ 	.byte	0x70, 0x4b, 0x00, 0x00, 0x01, 0x00, 0x00, 0x00, 0x80, 0x4b, 0x00, 0x00


	//----- nvinfo : EIATTR_MERCURY_ISA_VERSION
	.align		4
.L_64:
        /*0328*/ 	.byte	0x03, 0x5f
        /*032a*/ 	.short	0x0000


	//----- nvinfo : EIATTR_COOP_GROUP_MASK_REGIDS
	.align		4
        /*032c*/ 	.byte	0x04, 0x29
        /*032e*/ 	.short	(.L_66 - .L_65)


	//   ....[0]....
.L_65:
        /*0330*/ 	.word	0xffffffff


	//   ....[1]....
        /*0334*/ 	.word	0xffffffff


	//   ....[2]....
        /*0338*/ 	.word	0xffffffff


	//   ....[3]....
        /*033c*/ 	.word	0xffffffff


	//   ....[4]....
        /*0340*/ 	.word	0xffffffff


	//   ....[5]....
        /*0344*/ 	.word	0xffffffff


	//   ....[6]....
        /*0348*/ 	.word	0xffffffff


	//   ....[7]....
        /*034c*/ 	.word	0xffffffff


	//----- nvinfo : EIATTR_COOP_GROUP_INSTR_OFFSETS
	.align		4
.L_66:
        /*0350*/ 	.byte	0x04, 0x28
        /*0352*/ 	.short	(.L_68 - .L_67)


	//   ....[0]....
.L_67:
        /*0354*/ 	.word	0x000030f0


	//   ....[1]....
        /*0358*/ 	.word	0x00003230


	//   ....[2]....
        /*035c*/ 	.word	0x00003240


	//   ....[3]....
        /*0360*/ 	.word	0x00003280


	//   ....[4]....
        /*0364*/ 	.word	0x000048e0


	//   ....[5]....
        /*0368*/ 	.word	0x000048f0


	//   ....[6]....
        /*036c*/ 	.word	0x00004970


	//   ....[7]....
        /*0370*/ 	.word	0x00004980


	//----- nvinfo : EIATTR_EXIT_INSTR_OFFSETS
	.align		4
.L_68:
        /*0374*/ 	.byte	0x04, 0x1c
        /*0376*/ 	.short	(.L_70 - .L_69)


	//   ....[0]....
.L_69:
        /*0378*/ 	.word	0x00005b80


	//   ....[1]....
        /*037c*/ 	.word	0x00005c20


	//----- nvinfo : EIATTR_REQNTID
	.align		4
.L_70:
        /*0380*/ 	.byte	0x04, 0x10
        /*0382*/ 	.short	(.L_72 - .L_71)
.L_71:
        /*0384*/ 	.word	0x00000200
        /*0388*/ 	.word	0x00000001
        /*038c*/ 	.word	0x00000001
.L_72:


//--------------------- .nv.callgraph             --------------------------
	.section	.nv.callgraph,"",@"SHT_CUDA_CALLGRAPH"
	.align	4
	.sectionentsize	8
	.align		4
        /*0000*/ 	.word	0x00000000
	.align		4
        /*0004*/ 	.word	0xffffffff
	.align		4
        /*0008*/ 	.word	0x00000000
	.align		4
        /*000c*/ 	.word	0xfffffffe
	.align		4
        /*0010*/ 	.word	0x00000000
	.align		4
        /*0014*/ 	.word	0xfffffffd
	.align		4
        /*0018*/ 	.word	0x00000000
	.align		4
        /*001c*/ 	.word	0xfffffffc


//--------------------- .nv.rel.action            --------------------------
	.section	.nv.rel.action,"",@"SHT_CUDA_RELOCINFO"
	.align	8
	.sectionentsize	8
        /*0000*/ 	.byte	0x73, 0x00, 0x00, 0x00, 0x00, 0x00, 0x00, 0x00, 0x00, 0x00, 0x00, 0x11, 0x25, 0x00, 0x05, 0x36


//--------------------- .nv.constant4             --------------------------
	.section	.nv.constant4,"a",@progbits
	.align	8
	.align		8
.nv.constant4:
        /*0000*/ 	.dword	_$_str


//--------------------- .nv.constant0.attn_fwd    --------------------------
	.section	.nv.constant0.attn_fwd,"a",@progbits
	.sectionflags	@""
	.align	4
.nv.constant0.attn_fwd:
	.zero		488


//--------------------- .text.attn_fwd            --------------------------
	.section	.text.attn_fwd,"ax",@progbits
	.sectioninfo	@"SHI_REGISTERS=128"
	.align	128
        .global         attn_fwd
        .type           attn_fwd,@function
        .size           attn_fwd,(.L_x_3 - attn_fwd)
        .other          attn_fwd,@"STO_CUDA_ENTRY STV_DEFAULT"
attn_fwd:
.text.attn_fwd:
[----:B------:R-:W-:Y:S02]  /*0000*/  IMAD.MOV.U32 R1, RZ, RZ, c[0x0][0x28] ;  /* 0x00000a00ff017624 */ /* 0x000fe400078e00ff */
[----:B------:R-:W0:Y:S01]  /*0010*/  S2R R27, SR_CTAID.X ;  /* 0x00000000001b7919 */ /* 0x000e220000002500 */
[----:B------:R-:W-:Y:S01]  /*0020*/  IMAD.MOV.U32 R33, RZ, RZ, c[0x0][0x198] ;  /* 0x00006600ff217624 */ /* 0x000fe200078e00ff */
[----:B------:R-:W-:Y:S01]  /*0030*/  ULDC.64 UR6, c[0x0][0x118] ;  /* 0x0000460000067ab9 */ /* 0x000fe20000000a00 */
[----:B------:R-:W-:Y:S01]  /*0040*/  IADD3 R1, R1, -0x90, RZ ;  /* 0xffffff7001017810 */ /* 0x000fe20007ffe0ff */
[----:B------:R-:W0:Y:S04]  /*0050*/  S2R R28, SR_TID.X ;  /* 0x00000000001c7919 */ /* 0x000e280000002100 */
[----:B------:R-:W1:Y:S01]  /*0060*/  S2R R32, SR_CTAID.Y ;  /* 0x0000000000207919 */ /* 0x000e620000002600 */
[----:B0-----:R-:W-:Y:S02]  /*0070*/  PRMT R3, R28, 0x6540, R27 ;  /* 0x000065401c037816 */ /* 0x001fe4000000001b */
[----:B------:R-:W-:Y:S01]  /*0080*/  SHF.R.U32.HI R2, RZ, 0x8, R28 ;  /* 0x00000008ff027819 */ /* 0x000fe2000001161c */
[----:B-1----:R-:W-:-:S02]  /*0090*/  IMAD R0, R32, c[0x0][0x190], RZ ;  /* 0x0000640020007a24 */ /* 0x002fc400078e02ff */
[----:B------:R-:W-:Y:S01]  /*00a0*/  IMAD R3, R3, c[0x0][0x194], RZ ;  /* 0x0000650003037a24 */ /* 0x000fe200078e02ff */
[----:B------:R-:W-:Y:S01]  /*00b0*/  SGXT.U32 R4, R2, 0x1 ;  /* 0x000000010204781a */ /* 0x000fe20000000000 */
[----:B------:R-:W-:Y:S02]  /*00c0*/  IMAD.SHL.U32 R2, R0, 0x2, RZ ;  /* 0x0000000200027824 */ /* 0x000fe400078e00ff */
[----:B------:R-:W-:Y:S02]  /*00d0*/  IMAD.SHL.U32 R5, R3, 0x2, RZ ;  /* 0x0000000203057824 */ /* 0x000fe400078e00ff */
[----:B------:R-:W-:Y:S02]  /*00e0*/  IMAD R6, R4, c[0x0][0x198], RZ ;  /* 0x0000660004067a24 */ /* 0x000fe400078e02ff */
[----:B------:R-:W-:Y:S01]  /*00f0*/  IMAD.HI R0, R0, 0x2, RZ ;  /* 0x0000000200007827 */ /* 0x000fe200078e02ff */
[----:B------:R-:W-:-:S03]  /*0100*/  IADD3 R29, P0, P1, R5, c[0x0][0x160], R2 ;  /* 0x00005800051d7a10 */ /* 0x000fc6000791e002 */
[----:B------:R-:W-:-:S04]  /*0110*/  IMAD.HI R3, R3, 0x2, RZ ;  /* 0x0000000203037827 */ /* 0x000fc800078e02ff */
[----:B------:R-:W-:Y:S01]  /*0120*/  IMAD R5, R33, 0x2, R6 ;  /* 0x0000000221057824 */ /* 0x000fe200078e0206 */
[----:B------:R-:W-:Y:S02]  /*0130*/  IADD3.X R31, R3, c[0x0][0x164], R0, P0, P1 ;  /* 0x00005900031f7a10 */ /* 0x000fe400007e2400 */
[CC--:B------:R-:W-:Y:S01]  /*0140*/  LEA R2, P0, R6.reuse, R29.reuse, 0x1 ;  /* 0x0000001d06027211 */ /* 0x0c0fe200078008ff */
[----:B------:R-:W-:Y:S01]  /*0150*/  IMAD R0, R33, 0x2, R5 ;  /* 0x0000000221007824 */ /* 0x000fe200078e0205 */
[----:B------:R-:W-:Y:S02]  /*0160*/  LEA R4, P1, R5, R29, 0x1 ;  /* 0x0000001d05047211 */ /* 0x000fe400078208ff */
[----:B------:R-:W-:Y:S01]  /*0170*/  LEA.HI.X.SX32 R3, R6, R31, 0x1, P0 ;  /* 0x0000001f06037211 */ /* 0x000fe200000f0eff */
[----:B------:R-:W-:Y:S01]  /*0180*/  IMAD R9, R33, 0x2, R0 ;  /* 0x0000000221097824 */ /* 0x000fe200078e0200 */
[C---:B------:R-:W-:Y:S02]  /*0190*/  LEA R6, P0, R0.reuse, R29, 0x1 ;  /* 0x0000001d00067211 */ /* 0x040fe400078008ff */
[-C--:B------:R-:W-:Y:S01]  /*01a0*/  LEA.HI.X.SX32 R5, R5, R31.reuse, 0x1, P1 ;  /* 0x0000001f05057211 */ /* 0x080fe200008f0eff */
[----:B------:R0:W2:Y:S01]  /*01b0*/  LDG.E.U16 R18, [R2.64] ;  /* 0x0000000602127981 */ /* 0x0000a2000c1e1500 */
[----:B------:R-:W-:Y:S01]  /*01c0*/  LEA.HI.X.SX32 R7, R0, R31, 0x1, P0 ;  /* 0x0000001f00077211 */ /* 0x000fe200000f0eff */
[----:B------:R-:W-:Y:S01]  /*01d0*/  IMAD R0, R33, 0x2, R9 ;  /* 0x0000000221007824 */ /* 0x000fe200078e0209 */
[-C--:B------:R-:W-:Y:S01]  /*01e0*/  LEA R8, P0, R9, R29.reuse, 0x1 ;  /* 0x0000001d09087211 */ /* 0x080fe200078008ff */
[----:B------:R1:W3:Y:S02]  /*01f0*/  LDG.E.U16 R19, [R4.64] ;  /* 0x0000000604137981 */ /* 0x0002e4000c1e1500 */
[----:B------:R-:W-:Y:S01]  /*0200*/  IMAD R12, R33, 0x2, R0 ;  /* 0x00000002210c7824 */ /* 0x000fe200078e0200 */
[----:B------:R-:W-:Y:S01]  /*0210*/  LEA R10, P1, R0, R29, 0x1 ;  /* 0x0000001d000a7211 */ /* 0x000fe200078208ff */
[----:B------:R4:W5:Y:S01]  /*0220*/  LDG.E.U16 R20, [R6.64] ;  /* 0x0000000606147981 */ /* 0x000962000c1e1500 */
[----:B------:R-:W-:-:S02]  /*0230*/  LEA.HI.X.SX32 R9, R9, R31, 0x1, P0 ;  /* 0x0000001f09097211 */ /* 0x000fc400000f0eff */
[----:B------:R-:W-:Y:S01]  /*0240*/  LEA.HI.X.SX32 R11, R0, R31, 0x1, P1 ;  /* 0x0000001f000b7211 */ /* 0x000fe200008f0eff */
[C---:B------:R-:W-:Y:S01]  /*0250*/  IMAD R0, R33.reuse, 0x2, R12 ;  /* 0x0000000221007824 */ /* 0x040fe200078e020c */
[C---:B0-----:R-:W-:Y:S01]  /*0260*/  LEA R2, P0, R12.reuse, R29, 0x1 ;  /* 0x0000001d0c027211 */ /* 0x041fe200078008ff */
[----:B------:R0:W3:Y:S02]  /*0270*/  LDG.E.U16 R21, [R8.64] ;  /* 0x0000000608157981 */ /* 0x0000e4000c1e1500 */
[C---:B------:R-:W-:Y:S01]  /*0280*/  IMAD R13, R33.reuse, 0x2, R0 ;  /* 0x00000002210d7824 */ /* 0x040fe200078e0200 */
[----:B------:R-:W-:Y:S01]  /*0290*/  LEA.HI.X.SX32 R3, R12, R31, 0x1, P0 ;  /* 0x0000001f0c037211 */ /* 0x000fe200000f0eff */
[----:B------:R0:W3:Y:S01]  /*02a0*/  LDG.E.U16 R22, [R10.64] ;  /* 0x000000060a167981 */ /* 0x0000e2000c1e1500 */
[C---:B-1----:R-:W-:Y:S01]  /*02b0*/  LEA R4, P0, R0.reuse, R29, 0x1 ;  /* 0x0000001d00047211 */ /* 0x042fe200078008ff */
[C---:B------:R-:W-:Y:S02]  /*02c0*/  IMAD R12, R33.reuse, 0x2, R13 ;  /* 0x00000002210c7824 */ /* 0x040fe400078e020d */
[----:B------:R1:W5:Y:S01]  /*02d0*/  LDG.E.U16 R23, [R2.64] ;  /* 0x0000000602177981 */ /* 0x000362000c1e1500 */
[----:B------:R-:W-:Y:S01]  /*02e0*/  LEA.HI.X.SX32 R5, R0, R31, 0x1, P0 ;  /* 0x0000001f00057211 */ /* 0x000fe200000f0eff */
[----:B------:R-:W-:Y:S01]  /*02f0*/  IMAD R0, R33, 0x2, R12 ;  /* 0x0000000221007824 */ /* 0x000fe200078e020c */
[----:B----4-:R-:W-:-:S03]  /*0300*/  LEA R6, P0, R13, R29, 0x1 ;  /* 0x0000001d0d067211 */ /* 0x010fc600078008ff */
[----:B------:R-:W-:Y:S01]  /*0310*/  IMAD R16, R33, 0x2, R0 ;  /* 0x0000000221107824 */ /* 0x000fe200078e0200 */
[----:B------:R-:W-:Y:S01]  /*0320*/  LEA.HI.X.SX32 R7, R13, R31, 0x1, P0 ;  /* 0x0000001f0d077211 */ /* 0x000fe200000f0eff */
[----:B------:R4:W5:Y:S02]  /*0330*/  LDG.E.U16 R24, [R4.64] ;  /* 0x0000000604187981 */ /* 0x000964000c1e1500 */
[C---:B------:R-:W-:Y:S01]  /*0340*/  IMAD R17, R33.reuse, 0x2, R16 ;  /* 0x0000000221117824 */ /* 0x040fe200078e0210 */
[-C--:B0-----:R-:W-:Y:S01]  /*0350*/  LEA R10, P0, R0, R29.reuse, 0x1 ;  /* 0x0000001d000a7211 */ /* 0x081fe200078008ff */
[----:B------:R0:W5:Y:S01]  /*0360*/  LDG.E.U16 R25, [R6.64] ;  /* 0x0000000606197981 */ /* 0x000162000c1e1500 */
[----:B------:R-:W-:Y:S01]  /*0370*/  LEA R8, P1, R12, R29, 0x1 ;  /* 0x0000001d0c087211 */ /* 0x000fe200078208ff */
[C---:B------:R-:W-:Y:S01]  /*0380*/  IMAD R13, R33.reuse, 0x2, R17 ;  /* 0x00000002210d7824 */ /* 0x040fe200078e0211 */
[-C--:B------:R-:W-:Y:S02]  /*0390*/  LEA.HI.X.SX32 R11, R0, R31.reuse, 0x1, P0 ;  /* 0x0000001f000b7211 */ /* 0x080fe400000f0eff */
[----:B------:R-:W-:Y:S01]  /*03a0*/  LEA.HI.X.SX32 R9, R12, R31, 0x1, P1 ;  /* 0x0000001f0c097211 */ /* 0x000fe200008f0eff */
[----:B------:R-:W-:Y:S01]  /*03b0*/  IMAD R0, R33, 0x2, R13 ;  /* 0x0000000221007824 */ /* 0x000fe200078e020d */
[----:B------:R-:W-:-:S02]  /*03c0*/  LEA R12, P0, R13, R29, 0x1 ;  /* 0x0000001d0d0c7211 */ /* 0x000fc400078008ff */
[----:B------:R0:W5:Y:S02]  /*03d0*/  LDG.E.U16 R11, [R10.64] ;  /* 0x000000060a0b7981 */ /* 0x000164000c1e1500 */
[----:B------:R-:W-:Y:S02]  /*03e0*/  LEA.HI.X.SX32 R13, R13, R31, 0x1, P0 ;  /* 0x0000001f0d0d7211 */ /* 0x000fe400000f0eff */
[-C--:B------:R-:W-:Y:S01]  /*03f0*/  LEA R14, P1, R0, R29.reuse, 0x1 ;  /* 0x0000001d000e7211 */ /* 0x080fe200078208ff */
[C---:B----4-:R-:W-:Y:S01]  /*0400*/  IMAD R5, R33.reuse, 0x2, R0 ;  /* 0x0000000221057824 */ /* 0x050fe200078e0200 */
[----:B-1----:R-:W-:Y:S01]  /*0410*/  LEA R2, P0, R16, R29, 0x1 ;  /* 0x0000001d10027211 */ /* 0x002fe200078008ff */
[----:B------:R1:W4:Y:S01]  /*0420*/  LDG.E.U16 R26, [R8.64] ;  /* 0x00000006081a7981 */ /* 0x000322000c1e1500 */
[-C--:B------:R-:W-:Y:S02]  /*0430*/  LEA.HI.X.SX32 R15, R0, R31.reuse, 0x1, P1 ;  /* 0x0000001f000f7211 */ /* 0x080fe400008f0eff */
[----:B------:R-:W-:Y:S01]  /*0440*/  LEA.HI.X.SX32 R3, R16, R31, 0x1, P0 ;  /* 0x0000001f10037211 */ /* 0x000fe200000f0eff */
[----:B------:R-:W-:Y:S01]  /*0450*/  IMAD R0, R33, 0x2, R5 ;  /* 0x0000000221007824 */ /* 0x000fe200078e0205 */
[-C--:B0-----:R-:W-:Y:S01]  /*0460*/  LEA R6, P1, R5, R29.reuse, 0x1 ;  /* 0x0000001d05067211 */ /* 0x081fe200078208ff */
[----:B------:R0:W5:Y:S01]  /*0470*/  LDG.E.U16 R12, [R12.64] ;  /* 0x000000060c0c7981 */ /* 0x000162000c1e1500 */
[----:B------:R-:W-:-:S03]  /*0480*/  LEA R4, P0, R17, R29, 0x1 ;  /* 0x0000001d11047211 */ /* 0x000fc600078008ff */
[----:B------:R-:W5:Y:S01]  /*0490*/  LDG.E.U16 R14, [R14.64] ;  /* 0x000000060e0e7981 */ /* 0x000f62000c1e1500 */
[----:B------:R-:W-:-:S03]  /*04a0*/  LEA.HI.X.SX32 R7, R5, R31, 0x1, P1 ;  /* 0x0000001f05077211 */ /* 0x000fc600008f0eff */
[----:B------:R0:W5:Y:S01]  /*04b0*/  LDG.E.U16 R2, [R2.64] ;  /* 0x0000000602027981 */ /* 0x000162000c1e1500 */
[C---:B-1----:R-:W-:Y:S02]  /*04c0*/  LEA R8, P1, R0.reuse, R29, 0x1 ;  /* 0x0000001d00087211 */ /* 0x042fe400078208ff */
[-C--:B------:R-:W-:Y:S01]  /*04d0*/  LEA.HI.X.SX32 R5, R17, R31.reuse, 0x1, P0 ;  /* 0x0000001f11057211 */ /* 0x080fe200000f0eff */
[----:B------:R-:W5:Y:S01]  /*04e0*/  LDG.E.U16 R6, [R6.64] ;  /* 0x0000000606067981 */ /* 0x000f62000c1e1500 */
[----:B------:R-:W-:-:S03]  /*04f0*/  LEA.HI.X.SX32 R9, R0, R31, 0x1, P1 ;  /* 0x0000001f00097211 */ /* 0x000fc600008f0eff */
[----:B------:R1:W5:Y:S04]  /*0500*/  LDG.E.U16 R4, [R4.64] ;  /* 0x0000000604047981 */ /* 0x000368000c1e1500 */
[----:B------:R-:W5:Y:S01]  /*0510*/  LDG.E.U16 R8, [R8.64] ;  /* 0x0000000608087981 */ /* 0x000f62000c1e1500 */
[----:B------:R-:W-:Y:S02]  /*0520*/  LOP3.LUT R0, R28, 0xff, RZ, 0xc0, !PT ;  /* 0x000000ff1c007812 */ /* 0x000fe400078ec0ff */
[----:B------:R-:W-:-:S03]  /*0530*/  SHF.R.S32.HI R10, RZ, 0x8, R28 ;  /* 0x00000008ff0a7819 */ /* 0x000fc6000001141c */
[----:B0-----:R-:W-:Y:S01]  /*0540*/  IMAD.SHL.U32 R13, R0, 0x2, RZ ;  /* 0x00000002000d7824 */ /* 0x001fe200078e00ff */
[----:B------:R-:W-:-:S04]  /*0550*/  SGXT R10, R10, 0x1 ;  /* 0x000000010a0a781a */ /* 0x000fc80000000200 */
[----:B------:R-:W-:-:S04]  /*0560*/  LOP3.LUT R13, R13, 0x210, R10, 0x78, !PT ;  /* 0x000002100d0d7812 */ /* 0x000fc800078e780a */
[C---:B------:R-:W-:Y:S02]  /*0570*/  LOP3.LUT R0, R13.reuse, 0x20, RZ, 0x3c, !PT ;  /* 0x000000200d007812 */ /* 0x040fe400078e3cff */
[C---:B------:R-:W-:Y:S02]  /*0580*/  LOP3.LUT R3, R13.reuse, 0x40, RZ, 0x3c, !PT ;  /* 0x000000400d037812 */ /* 0x040fe400078e3cff */
[----:B-1----:R-:W-:Y:S01]  /*0590*/  LOP3.LUT R5, R13, 0x60, RZ, 0x3c, !PT ;  /* 0x000000600d057812 */ /* 0x002fe200078e3cff */
[----:B------:R-:W-:Y:S01]  /*05a0*/  IMAD.MOV.U32 R30, RZ, RZ, -0x800000 ;  /* 0xff800000ff1e7424 */ /* 0x000fe200078e00ff */
[----:B------:R-:W-:Y:S01]  /*05b0*/  CS2R R80, SRZ ;  /* 0x0000000000507805 */ /* 0x000fe2000001ff00 */
[----:B------:R-:W-:Y:S01]  /*05c0*/  IMAD.MOV.U32 R29, RZ, RZ, -0x800000 ;  /* 0xff800000ff1d7424 */ /* 0x000fe200078e00ff */
[----:B------:R-:W-:Y:S01]  /*05d0*/  CS2R R82, SRZ ;  /* 0x0000000000527805 */ /* 0x000fe2000001ff00 */
[----:B------:R-:W-:Y:S01]  /*05e0*/  CS2R R68, SRZ ;  /* 0x0000000000447805 */ /* 0x000fe2000001ff00 */
[----:B------:R-:W-:Y:S01]  /*05f0*/  CS2R R70, SRZ ;  /* 0x0000000000467805 */ /* 0x000fe2000001ff00 */
[----:B------:R-:W-:Y:S01]  /*0600*/  CS2R R48, SRZ ;  /* 0x0000000000307805 */ /* 0x000fe2000001ff00 */
[----:B------:R-:W-:Y:S01]  /*0610*/  CS2R R50, SRZ ;  /* 0x0000000000327805 */ /* 0x000fe2000001ff00 */
[----:B------:R-:W-:Y:S01]  /*0620*/  CS2R R44, SRZ ;  /* 0x00000000002c7805 */ /* 0x000fe2000001ff00 */
[----:B------:R-:W-:Y:S01]  /*0630*/  CS2R R46, SRZ ;  /* 0x00000000002e7805 */ /* 0x000fe2000001ff00 */
[----:B--2---:R-:W-:Y:S04]  /*0640*/  STS.U16 [R13], R18 ;  /* 0x000000120d007388 */ /* 0x004fe80000000400 */
[----:B---3--:R-:W-:Y:S04]  /*0650*/  STS.U16 [R13+0x1000], R22 ;  /* 0x001000160d007388 */ /* 0x008fe80000000400 */
[----:B----4-:R-:W-:Y:S04]  /*0660*/  STS.U16 [R13+0x2000], R26 ;  /* 0x0020001a0d007388 */ /* 0x010fe80000000400 */
[----:B-----5:R-:W-:Y:S04]  /*0670*/  STS.U16 [R13+0x3000], R12 ;  /* 0x0030000c0d007388 */ /* 0x020fe80000000400 */
[----:B------:R-:W-:Y:S04]  /*0680*/  STS.U16 [R0+0x400], R19 ;  /* 0x0004001300007388 */ /* 0x000fe80000000400 */
[----:B------:R-:W-:Y:S04]  /*0690*/  STS.U16 [R0+0x1400], R23 ;  /* 0x0014001700007388 */ /* 0x000fe80000000400 */
[----:B------:R-:W-:Y:S04]  /*06a0*/  STS.U16 [R0+0x2400], R11 ;  /* 0x0024000b00007388 */ /* 0x000fe80000000400 */
[----:B------:R-:W-:Y:S04]  /*06b0*/  STS.U16 [R0+0x3400], R14 ;  /* 0x0034000e00007388 */ /* 0x000fe80000000400 */
[----:B------:R0:W-:Y:S02]  /*06c0*/  STS.U16 [R3+0x2800], R2 ;  /* 0x0028000203007388 */ /* 0x0001e40000000400 */
[----:B0-----:R-:W-:-:S02]  /*06d0*/  IMAD.MOV.U32 R2, RZ, RZ, 0x3f800000 ;  /* 0x3f800000ff027424 */ /* 0x001fc400078e00ff */
[----:B------:R-:W-:-:S03]  /*06e0*/  IMAD.MOV.U32 R0, RZ, RZ, 0x3f800000 ;  /* 0x3f800000ff007424 */ /* 0x000fc600078e00ff */
[----:B------:R0:W-:Y:S04]  /*06f0*/  STL [R1+0x4], R2 ;  /* 0x0000040201007387 */ /* 0x0001e80000100800 */
[----:B------:R-:W-:Y:S01]  /*0700*/  STS.U16 [R3+0x800], R20 ;  /* 0x0008001403007388 */ /* 0x000fe20000000400 */
[----:B0-----:R-:W-:-:S03]  /*0710*/  IMAD.SHL.U32 R2, R27, 0x100, RZ ;  /* 0x000001001b027824 */ /* 0x001fc600078e00ff */
[----:B------:R-:W-:Y:S04]  /*0720*/  STS.U16 [R3+0x1800], R24 ;  /* 0x0018001803007388 */ /* 0x000fe80000000400 */
[----:B------:R-:W-:Y:S04]  /*0730*/  STS.U16 [R3+0x3800], R6 ;  /* 0x0038000603007388 */ /* 0x000fe80000000400 */
[----:B------:R-:W-:Y:S04]  /*0740*/  STS.U16 [R5+0xc00], R21 ;  /* 0x000c001505007388 */ /* 0x000fe80000000400 */
[----:B------:R-:W-:Y:S04]  /*0750*/  STS.U16 [R5+0x1c00], R25 ;  /* 0x001c001905007388 */ /* 0x000fe80000000400 */
[----:B------:R-:W-:Y:S04]  /*0760*/  STS.U16 [R5+0x2c00], R4 ;  /* 0x002c000405007388 */ /* 0x000fe80000000400 */
[----:B------:R-:W-:Y:S04]  /*0770*/  STS.U16 [R5+0x3c00], R8 ;  /* 0x003c000805007388 */ /* 0x000fe80000000400 */
[----:B------:R0:W-:Y:S02]  /*0780*/  STL [R1], R0 ;  /* 0x0000000001007387 */ /* 0x0001e40000100800 */
[----:B0-----:R-:W-:-:S04]  /*0790*/  IADD3 R0, R2, 0x100, RZ ;  /* 0x0000010002007810 */ /* 0x001fc80007ffe0ff */
[----:B------:R-:W-:Y:S01]  /*07a0*/  ISETP.GE.AND P0, PT, R0, 0x1, PT ;  /* 0x000000010000780c */ /* 0x000fe20003f06270 */
[C---:B------:R-:W-:Y:S01]  /*07b0*/  IMAD.SHL.U32 R18, R28.reuse, 0x2, RZ ;  /* 0x000000021c127824 */ /* 0x040fe200078e00ff */
[C---:B------:R-:W-:Y:S01]  /*07c0*/  LOP3.LUT R3, R28.reuse, 0x1e0, RZ, 0xc0, !PT ;  /* 0x000001e01c037812 */ /* 0x040fe200078ec0ff */
[----:B------:R-:W-:-:S10]  /*07d0*/  IMAD.SHL.U32 R20, R28, 0x8, RZ ;  /* 0x000000081c147824 */ /* 0x000fd400078e00ff */
[----:B------:R-:W-:Y:S05]  /*07e0*/  @!P0 BRA `(.L_x_0) ;  /* 0x0000438000008947 */ /* 0x000fea0003800000 */
[----:B------:R-:W-:Y:S01]  /*07f0*/  SHF.R.U32.HI R0, RZ, 0x2, R28 ;  /* 0x00000002ff007819 */ /* 0x000fe2000001161c */
[----:B------:R-:W-:Y:S01]  /*0800*/  IMAD.SHL.U32 R10, R28, 0x100, RZ ;  /* 0x000001001c0a7824 */ /* 0x000fe200078e00ff */
[----:B------:R-:W-:Y:S01]  /*0810*/  SHF.R.U32.HI R3, RZ, 0x1, R3 ;  /* 0x00000001ff037819 */ /* 0x000fe20000011603 */
[----:B------:R-:W-:Y:S01]  /*0820*/  IMAD.MOV.U32 R19, RZ, RZ, c[0x0][0x1a4] ;  /* 0x00006900ff137624 */ /* 0x000fe200078e00ff */
[----:B------:R-:W-:Y:S01]  /*0830*/  SGXT.U32 R0, R0, 0x3 ;  /* 0x000000030000781a */ /* 0x000fe20000000000 */
[----:B------:R-:W-:Y:S01]  /*0840*/  IMAD.MOV.U32 R16, RZ, RZ, c[0x0][0x1b8] ;  /* 0x00006e00ff107624 */ /* 0x000fe200078e00ff */
[----:B------:R-:W-:Y:S01]  /*0850*/  LOP3.LUT R4, R18, 0x10, RZ, 0xc0, !PT ;  /* 0x0000001012047812 */ /* 0x000fe200078ec0ff */
[----:B------:R-:W-:Y:S01]  /*0860*/  IMAD.MOV.U32 R119, RZ, RZ, -0x800000 ;  /* 0xff800000ff777424 */ /* 0x000fe200078e00ff */
[----:B------:R-:W-:Y:S01]  /*0870*/  LOP3.LUT R12, R28, 0x7, RZ, 0xc0, !PT ;  /* 0x000000071c0c7812 */ /* 0x000fe200078ec0ff */
[----:B------:R-:W-:Y:S01]  /*0880*/  IMAD.MOV.U32 R117, RZ, RZ, -0x800000 ;  /* 0xff800000ff757424 */ /* 0x000fe200078e00ff */
[----:B------:R-:W-:Y:S01]  /*0890*/  LOP3.LUT R2, R2, R3, R0, 0xfe, !PT ;  /* 0x0000000302027212 */ /* 0x000fe200078efe00 */
[----:B------:R-:W-:Y:S01]  /*08a0*/  IMAD R0, R32, c[0x0][0x1a0], RZ ;  /* 0x0000680020007a24 */ /* 0x000fe200078e02ff */
[--C-:B------:R-:W-:Y:S01]  /*08b0*/  SHF.R.U32.HI R114, RZ, 0x2, R28.reuse ;  /* 0x00000002ff727819 */ /* 0x100fe2000001161c */
[----:B------:R-:W-:Y:S01]  /*08c0*/  IMAD R6, R12, 0x210, RZ ;  /* 0x000002100c067824 */ /* 0x000fe200078e02ff */
[----:B------:R-:W-:Y:S01]  /*08d0*/  LOP3.LUT R5, R18, 0x3fe, RZ, 0xc0, !PT ;  /* 0x000003fe12057812 */ /* 0x000fe200078ec0ff */
[----:B------:R-:W-:Y:S01]  /*08e0*/  IMAD R112, R12, 0x110, RZ ;  /* 0x000001100c707824 */ /* 0x000fe200078e02ff */
[----:B------:R-:W-:Y:S01]  /*08f0*/  LOP3.LUT R3, R28, 0x1f, RZ, 0xc0, !PT ;  /* 0x0000001f1c037812 */ /* 0x000fe200078ec0ff */
[----:B------:R-:W-:Y:S01]  /*0900*/  CS2R R80, SRZ ;  /* 0x0000000000507805 */ /* 0x000fe2000001ff00 */
[----:B------:R-:W-:Y:S01]  /*0910*/  LOP3.LUT R7, R4, 0x1e0, R28, 0xf8, !PT ;  /* 0x000001e004077812 */ /* 0x000fe200078ef81c */
[----:B------:R-:W-:Y:S01]  /*0920*/  CS2R R82, SRZ ;  /* 0x0000000000527805 */ /* 0x000fe2000001ff00 */
[----:B------:R-:W-:Y:S01]  /*0930*/  LOP3.LUT R4, R28, 0x7f, RZ, 0xc0, !PT ;  /* 0x0000007f1c047812 */ /* 0x000fe200078ec0ff */
[----:B------:R-:W-:Y:S01]  /*0940*/  CS2R R68, SRZ ;  /* 0x0000000000447805 */ /* 0x000fe2000001ff00 */
[----:B------:R-:W-:Y:S01]  /*0950*/  LOP3.LUT R114, R5, 0x30, R114, 0x78, !PT ;  /* 0x0000003005727812 */ /* 0x000fe200078e7872 */
[----:B------:R-:W-:Y:S01]  /*0960*/  IMAD R5, R3, c[0x0][0x1a8], RZ ;  /* 0x00006a0003057a24 */ /* 0x000fe200078e02ff */
[----:B------:R-:W-:Y:S01]  /*0970*/  LOP3.LUT R11, R6, R7, RZ, 0x3c, !PT ;  /* 0x00000007060b7212 */ /* 0x000fe200078e3cff */
[----:B------:R-:W-:Y:S01]  /*0980*/  IMAD R3, R32, c[0x0][0x1b0], RZ ;  /* 0x00006c0020037a24 */ /* 0x000fe200078e02ff */
[----:B------:R-:W-:Y:S01]  /*0990*/  SHF.R.U32.HI R13, RZ, 0x5, R28 ;  /* 0x00000005ff0d7819 */ /* 0x000fe2000001161c */
[----:B------:R-:W-:Y:S01]  /*09a0*/  IMAD R8, R4, c[0x0][0x1b4], RZ ;  /* 0x00006d0004087a24 */ /* 0x000fe200078e02ff */
[----:B------:R-:W-:Y:S01]  /*09b0*/  LOP3.LUT R10, R10, 0x1000, RZ, 0xc0, !PT ;  /* 0x000010000a0a7812 */ /* 0x000fe200078ec0ff */
[----:B------:R-:W-:Y:S01]  /*09c0*/  IMAD.SHL.U32 R4, R0, 0x2, RZ ;  /* 0x0000000200047824 */ /* 0x000fe200078e00ff */
[----:B------:R-:W-:Y:S01]  /*09d0*/  LOP3.LUT R112, R112, 0x30, R18, 0x78, !PT ;  /* 0x0000003070707812 */ /* 0x000fe200078e7812 */
[----:B------:R-:W-:Y:S01]  /*09e0*/  IMAD.SHL.U32 R7, R5, 0x2, RZ ;  /* 0x0000000205077824 */ /* 0x000fe200078e00ff */
[----:B------:R-:W-:Y:S01]  /*09f0*/  CS2R R70, SRZ ;  /* 0x0000000000467805 */ /* 0x000fe2000001ff00 */
[----:B------:R-:W-:Y:S01]  /*0a00*/  IMAD.SHL.U32 R6, R3, 0x2, RZ ;  /* 0x0000000203067824 */ /* 0x000fe200078e00ff */
[----:B------:R-:W-:Y:S01]  /*0a10*/  CS2R R48, SRZ ;  /* 0x0000000000307805 */ /* 0x000fe2000001ff00 */
[----:B------:R-:W-:Y:S01]  /*0a20*/  IMAD.SHL.U32 R9, R8, 0x2, RZ ;  /* 0x0000000208097824 */ /* 0x000fe200078e00ff */
[----:B------:R-:W-:Y:S01]  /*0a30*/  IADD3 R15, P0, P1, R7, c[0x0][0x168], R4 ;  /* 0x00005a00070f7a10 */ /* 0x000fe2000791e004 */
[----:B------:R-:W-:Y:S01]  /*0a40*/  IMAD.HI R5, R5, 0x2, RZ ;  /* 0x0000000205057827 */ /* 0x000fe200078e02ff */
[----:B------:R-:W-:Y:S01]  /*0a50*/  SGXT.U32 R4, R13, 0x4 ;  /* 0x000000040d04781a */ /* 0x000fe20000000000 */
[----:B------:R-:W-:Y:S01]  /*0a60*/  CS2R R50, SRZ ;  /* 0x0000000000327805 */ /* 0x000fe2000001ff00 */
[----:B------:R-:W-:Y:S01]  /*0a70*/  IADD3 R13, P2, P3, R9, c[0x0][0x170], R6 ;  /* 0x00005c00090d7a10 */ /* 0x000fe20007b5e006 */
[----:B------:R-:W-:Y:S01]  /*0a80*/  IMAD.IADD R6, R10, 0x1, R11 ;  /* 0x000000010a067824 */ /* 0x000fe200078e020b */
[----:B------:R-:W-:Y:S01]  /*0a90*/  SHF.R.U32.HI R7, RZ, 0x7, R28 ;  /* 0x00000007ff077819 */ /* 0x000fe2000001161c */
[----:B------:R-:W-:Y:S01]  /*0aa0*/  IMAD.HI R8, R8, 0x2, RZ ;  /* 0x0000000208087827 */ /* 0x000fe200078e02ff */
[----:B------:R-:W-:Y:S01]  /*0ab0*/  CS2R R44, SRZ ;  /* 0x00000000002c7805 */ /* 0x000fe2000001ff00 */
[----:B------:R-:W-:Y:S01]  /*0ac0*/  CS2R R46, SRZ ;  /* 0x00000000002e7805 */ /* 0x000fe2000001ff00 */
[----:B------:R0:W-:Y:S01]  /*0ad0*/  STL [R1+0x8], R6 ;  /* 0x0000080601007387 */ /* 0x0001e20000100800 */
[----:B------:R-:W-:-:S02]  /*0ae0*/  UMOV UR4, URZ ;  /* 0x0000003f00047c82 */ /* 0x000fc40008000000 */
[----:B------:R-:W-:Y:S01]  /*0af0*/  UMOV UR5, URZ ;  /* 0x0000003f00057c82 */ /* 0x000fe20008000000 */
[----:B0-----:R-:W-:Y:S02]  /*0b00*/  IMAD R6, R4, c[0x0][0x1a4], RZ ;  /* 0x0000690004067a24 */ /* 0x001fe400078e02ff */
[----:B------:R-:W-:Y:S01]  /*0b10*/  IMAD.HI R4, R0, 0x2, RZ ;  /* 0x0000000200047827 */ /* 0x000fe200078e02ff */
[----:B------:R-:W-:-:S03]  /*0b20*/  SGXT.U32 R0, R7, 0x2 ;  /* 0x000000020700781a */ /* 0x000fc60000000000 */
[----:B------:R-:W-:Y:S01]  /*0b30*/  IMAD.HI R7, R3, 0x2, RZ ;  /* 0x0000000203077827 */ /* 0x000fe200078e02ff */
[----:B------:R-:W-:Y:S02]  /*0b40*/  IADD3.X R17, R5, c[0x0][0x16c], R4, P0, P1 ;  /* 0x00005b0005117a10 */ /* 0x000fe400007e2404 */
[----:B------:R-:W-:Y:S01]  /*0b50*/  LEA R26, P1, R6, R15, 0x1 ;  /* 0x0000000f061a7211 */ /* 0x000fe200078208ff */
[C---:B------:R-:W-:Y:S01]  /*0b60*/  IMAD R3, R19.reuse, 0x10, R6 ;  /* 0x0000001013037824 */ /* 0x040fe200078e0206 */
[----:B------:R-:W-:Y:S01]  /*0b70*/  IADD3.X R14, R8, c[0x0][0x174], R7, P2, P3 ;  /* 0x00005d00080e7a10 */ /* 0x000fe200017e6407 */
[----:B------:R-:W-:Y:S01]  /*0b80*/  IMAD R9, R0, c[0x0][0x1b8], RZ ;  /* 0x00006e0000097a24 */ /* 0x000fe200078e02ff */
[----:B------:R-:W-:Y:S01]  /*0b90*/  LEA.HI.X.SX32 R27, R6, R17, 0x1, P1 ;  /* 0x00000011061b7211 */ /* 0x000fe200008f0eff */
[----:B------:R-:W-:Y:S01]  /*0ba0*/  IMAD R0, R19, 0x10, R3 ;  /* 0x0000001013007824 */ /* 0x000fe200078e0203 */
[----:B------:R-:W-:Y:S01]  /*0bb0*/  LEA R24, P2, R3, R15, 0x1 ;  /* 0x0000000f03187211 */ /* 0x000fe200078408ff */
[C---:B------:R-:W-:Y:S01]  /*0bc0*/  IMAD R7, R16.reuse, 0x4, R9 ;  /* 0x0000000410077824 */ /* 0x040fe200078e0209 */
[----:B------:R-:W-:Y:S01]  /*0bd0*/  LEA R22, P0, R9, R13, 0x1 ;  /* 0x0000000d09167211 */ /* 0x000fe200078008ff */
[----:B------:R-:W-:Y:S01]  /*0be0*/  IMAD R4, R19, 0x10, R0 ;  /* 0x0000001013047824 */ /* 0x000fe200078e0200 */
[----:B------:R-:W-:Y:S01]  /*0bf0*/  LEA.HI.X.SX32 R25, R3, R17, 0x1, P2 ;  /* 0x0000001103197211 */ /* 0x000fe200010f0eff */
[----:B------:R0:W-:Y:S01]  /*0c00*/  STL.64 [R1+0x88], R26 ;  /* 0x0000881a01007387 */ /* 0x0001e20000100a00 */
[C---:B------:R-:W-:Y:S01]  /*0c10*/  IMAD R8, R16.reuse, 0x4, R7 ;  /* 0x0000000410087824 */ /* 0x040fe200078e0207 */
[----:B------:R-:W-:Y:S01]  /*0c20*/  LEA.HI.X.SX32 R23, R9, R14, 0x1, P0 ;  /* 0x0000000e09177211 */ /* 0x000fe200000f0eff */
[----:B------:R-:W-:Y:S01]  /*0c30*/  IMAD R5, R19, 0x10, R4 ;  /* 0x0000001013057824 */ /* 0x000fe200078e0204 */
[----:B------:R1:W-:Y:S01]  /*0c40*/  STL.64 [R1+0x80], R24 ;  /* 0x0000801801007387 */ /* 0x0003e20000100a00 */
[----:B------:R-:W-:-:S02]  /*0c50*/  IMAD R10, R16, 0x4, R8 ;  /* 0x00000004100a7824 */ /* 0x000fc400078e0208 */
[C---:B------:R-:W-:Y:S02]  /*0c60*/  IMAD R3, R19.reuse, 0x10, R5 ;  /* 0x0000001013037824 */ /* 0x040fe400078e0205 */
[----:B------:R-:W-:Y:S02]  /*0c70*/  IMAD R11, R16, 0x4, R10 ;  /* 0x00000004100b7824 */ /* 0x000fe400078e020a */
[C---:B------:R-:W-:Y:S01]  /*0c80*/  IMAD R6, R19.reuse, 0x10, R3 ;  /* 0x0000001013067824 */ /* 0x040fe200078e0203 */
[-C--:B0-----:R-:W-:Y:S02]  /*0c90*/  LEA R26, P1, R0, R15.reuse, 0x1 ;  /* 0x0000000f001a7211 */ /* 0x081fe400078208ff */
[----:B-1----:R-:W-:Y:S02]  /*0ca0*/  LEA R24, P2, R4, R15, 0x1 ;  /* 0x0000000f04187211 */ /* 0x002fe400078408ff */
[-C--:B------:R-:W-:Y:S01]  /*0cb0*/  LEA.HI.X.SX32 R27, R0, R17.reuse, 0x1, P1 ;  /* 0x00000011001b7211 */ /* 0x080fe200008f0eff */
[----:B------:R-:W-:Y:S01]  /*0cc0*/  IMAD R0, R19, 0x10, R6 ;  /* 0x0000001013007824 */ /* 0x000fe200078e0206 */
[----:B------:R-:W-:-:S02]  /*0cd0*/  LEA.HI.X.SX32 R25, R4, R17, 0x1, P2 ;  /* 0x0000001104197211 */ /* 0x000fc400010f0eff */
[-C--:B------:R-:W-:Y:S01]  /*0ce0*/  LEA R32, P1, R5, R15.reuse, 0x1 ;  /* 0x0000000f05207211 */ /* 0x080fe200078208ff */
[----:B------:R0:W-:Y:S01]  /*0cf0*/  STL.64 [R1+0x78], R26 ;  /* 0x0000781a01007387 */ /* 0x0001e20000100a00 */
[----:B------:R-:W-:Y:S02]  /*0d00*/  LEA R30, P2, R3, R15, 0x1 ;  /* 0x0000000f031e7211 */ /* 0x000fe400078408ff */
[-C--:B------:R-:W-:Y:S01]  /*0d10*/  LEA.HI.X.SX32 R33, R5, R17.reuse, 0x1, P1 ;  /* 0x0000001105217211 */ /* 0x080fe200008f0eff */
[----:B------:R1:W-:Y:S01]  /*0d20*/  STL.64 [R1+0x70], R24 ;  /* 0x0000701801007387 */ /* 0x0003e20000100a00 */
[----:B------:R-:W-:Y:S02]  /*0d30*/  LEA.HI.X.SX32 R31, R3, R17, 0x1, P2 ;  /* 0x00000011031f7211 */ /* 0x000fe400010f0eff */
[C---:B------:R-:W-:Y:S01]  /*0d40*/  LEA R4, P2, R10.reuse, R13, 0x1 ;  /* 0x0000000d0a047211 */ /* 0x040fe200078408ff */
[----:B------:R-:W-:Y:S03]  /*0d50*/  STL.64 [R1+0x68], R32 ;  /* 0x0000682001007387 */ /* 0x000fe60000100a00 */
[----:B------:R-:W-:-:S02]  /*0d60*/  LEA.HI.X.SX32 R5, R10, R14, 0x1, P2 ;  /* 0x0000000e0a057211 */ /* 0x000fc400010f0eff */
[-C--:B0-----:R-:W-:Y:S02]  /*0d70*/  LEA R26, P3, R6, R15.reuse, 0x1 ;  /* 0x0000000f061a7211 */ /* 0x081fe400078608ff */
[----:B-1----:R-:W-:Y:S02]  /*0d80*/  LEA R24, P4, R0, R15, 0x1 ;  /* 0x0000000f00187211 */ /* 0x002fe400078808ff */
[-C--:B------:R-:W-:Y:S02]  /*0d90*/  LEA.HI.X.SX32 R27, R6, R17.reuse, 0x1, P3 ;  /* 0x00000011061b7211 */ /* 0x080fe400018f0eff */
[----:B------:R-:W-:Y:S01]  /*0da0*/  LEA.HI.X.SX32 R25, R0, R17, 0x1, P4 ;  /* 0x0000001100197211 */ /* 0x000fe200020f0eff */
[----:B------:R-:W-:-:S04]  /*0db0*/  IMAD R0, R16, 0x4, R11 ;  /* 0x0000000410007824 */ /* 0x000fc800078e020b */
[----:B------:R0:W-:Y:S01]  /*0dc0*/  STL.64 [R1+0x50], R24 ;  /* 0x0000501801007387 */ /* 0x0001e20000100a00 */
[----:B------:R-:W-:-:S03]  /*0dd0*/  IMAD R3, R16, 0x4, R0 ;  /* 0x0000000410037824 */ /* 0x000fc600078e0200 */
[----:B------:R-:W-:Y:S04]  /*0de0*/  STL.64 [R1+0x60], R30 ;  /* 0x0000601e01007387 */ /* 0x000fe80000100a00 */
[----:B------:R-:W-:Y:S01]  /*0df0*/  STL.64 [R1+0x58], R26 ;  /* 0x0000581a01007387 */ /* 0x000fe20000100a00 */
[----:B0-----:R-:W-:-:S03]  /*0e00*/  LEA R24, P1, R7, R13, 0x1 ;  /* 0x0000000d07187211 */ /* 0x001fc600078208ff */
[----:B------:R0:W-:Y:S01]  /*0e10*/  STL.64 [R1+0x48], R22 ;  /* 0x0000481601007387 */ /* 0x0001e20000100a00 */
[----:B------:R-:W-:-:S03]  /*0e20*/  LEA.HI.X.SX32 R25, R7, R14, 0x1, P1 ;  /* 0x0000000e07197211 */ /* 0x000fc600008f0eff */
[----:B------:R1:W-:Y:S04]  /*0e30*/  STL.64 [R1+0x30], R4 ;  /* 0x0000300401007387 */ /* 0x0003e80000100a00 */
[----:B------:R2:W-:Y:S01]  /*0e40*/  STL.64 [R1+0x40], R24 ;  /* 0x0000401801007387 */ /* 0x0005e20000100a00 */
[----:B0-----:R-:W-:-:S04]  /*0e50*/  LEA R22, P0, R8, R13, 0x1 ;  /* 0x0000000d08167211 */ /* 0x001fc800078008ff */
[-C--:B------:R-:W-:Y:S01]  /*0e60*/  LEA.HI.X.SX32 R23, R8, R14.reuse, 0x1, P0 ;  /* 0x0000000e08177211 */ /* 0x080fe200000f0eff */
[----:B-1----:R-:W-:Y:S01]  /*0e70*/  IMAD R4, R16, 0x4, R3 ;  /* 0x0000000410047824 */ /* 0x002fe200078e0203 */
[-C--:B------:R-:W-:Y:S02]  /*0e80*/  LEA R8, P2, R3, R13.reuse, 0x1 ;  /* 0x0000000d03087211 */ /* 0x080fe400078408ff */
[CC--:B--2---:R-:W-:Y:S01]  /*0e90*/  LEA R24, P0, R11.reuse, R13.reuse, 0x1 ;  /* 0x0000000d0b187211 */ /* 0x0c4fe200078008ff */
[----:B------:R0:W-:Y:S01]  /*0ea0*/  STL.64 [R1+0x38], R22 ;  /* 0x0000381601007387 */ /* 0x0001e20000100a00 */
[C---:B------:R-:W-:Y:S02]  /*0eb0*/  LEA R6, P3, R4.reuse, R13, 0x1 ;  /* 0x0000000d04067211 */ /* 0x040fe400078608ff */
[-C--:B------:R-:W-:Y:S02]  /*0ec0*/  LEA.HI.X.SX32 R25, R11, R14.reuse, 0x1, P0 ;  /* 0x0000000e0b197211 */ /* 0x080fe400000f0eff */
[-C--:B------:R-:W-:Y:S01]  /*0ed0*/  LEA.HI.X.SX32 R9, R3, R14.reuse, 0x1, P2 ;  /* 0x0000000e03097211 */ /* 0x080fe200010f0eff */
[----:B------:R-:W-:Y:S01]  /*0ee0*/  IMAD.MOV.U32 R3, RZ, RZ, RZ ;  /* 0x000000ffff037224 */ /* 0x000fe200078e00ff */
[----:B------:R-:W-:Y:S01]  /*0ef0*/  LEA.HI.X.SX32 R7, R4, R14, 0x1, P3 ;  /* 0x0000000e04077211 */ /* 0x000fe200018f0eff */
[----:B------:R-:W-:Y:S01]  /*0f00*/  STL.64 [R1+0x28], R24 ;  /* 0x0000281801007387 */ /* 0x000fe20000100a00 */
[----:B------:R-:W-:-:S02]  /*0f10*/  LOP3.LUT R4, R28, 0x180, RZ, 0xc0, !PT ;  /* 0x000001801c047812 */ /* 0x000fc400078ec0ff */
[----:B------:R-:W-:Y:S02]  /*0f20*/  LOP3.LUT R5, R20, 0x30, RZ, 0xc0, !PT ;  /* 0x0000003014057812 */ /* 0x000fe400078ec0ff */
[----:B0-----:R-:W-:Y:S02]  /*0f30*/  LEA R22, P1, R0, R13, 0x1 ;  /* 0x0000000d00167211 */ /* 0x001fe400078208ff */
[----:B------:R-:W-:Y:S01]  /*0f40*/  SHF.R.U32.HI R4, RZ, 0x3, R4 ;  /* 0x00000003ff047819 */ /* 0x000fe20000011604 */
[----:B------:R-:W-:Y:S01]  /*0f50*/  IMAD R5, R12, 0x40, R5 ;  /* 0x000000400c057824 */ /* 0x000fe200078e0205 */
[----:B------:R-:W-:Y:S01]  /*0f60*/  LEA.HI.X.SX32 R23, R0, R14, 0x1, P1 ;  /* 0x0000000e00177211 */ /* 0x000fe200008f0eff */
[----:B------:R-:W-:Y:S01]  /*0f70*/  IMAD.MOV.U32 R0, RZ, RZ, 0x3f800000 ;  /* 0x3f800000ff007424 */ /* 0x000fe200078e00ff */
[--C-:B------:R-:W-:Y:S02]  /*0f80*/  LOP3.LUT R122, R4, 0x3fe, R18.reuse, 0x78, !PT ;  /* 0x000003fe047a7812 */ /* 0x100fe400078e7812 */
[----:B------:R-:W-:Y:S01]  /*0f90*/  LOP3.LUT R113, R5, 0x30, R18, 0x78, !PT ;  /* 0x0000003005717812 */ /* 0x000fe200078e7812 */
[----:B------:R-:W-:Y:S01]  /*0fa0*/  STL.64 [R1+0x20], R22 ;  /* 0x0000201601007387 */ /* 0x000fe20000100a00 */
[----:B------:R-:W-:-:S02]  /*0fb0*/  LOP3.LUT R5, R122, 0x40, RZ, 0x3c, !PT ;  /* 0x000000407a057812 */ /* 0x000fc400078e3cff */
[----:B------:R-:W-:Y:S01]  /*0fc0*/  LOP3.LUT R4, R112, 0x40, RZ, 0x3c, !PT ;  /* 0x0000004070047812 */ /* 0x000fe200078e3cff */
[----:B------:R-:W-:Y:S04]  /*0fd0*/  STL.64 [R1+0x18], R8 ;  /* 0x0000180801007387 */ /* 0x000fe80000100a00 */
[----:B------:R0:W-:Y:S04]  /*0fe0*/  STL.64 [R1+0x10], R6 ;  /* 0x0000100601007387 */ /* 0x0001e80000100a00 */
[----:B------:R1:W-:Y:S01]  /*0ff0*/  STL [R1+0x4], R0 ;  /* 0x0000040001007387 */ /* 0x0003e20000100800 */
[----:B0-----:R-:W-:-:S02]  /*1000*/  IMAD.MOV.U32 R6, RZ, RZ, 0x3f800000 ;  /* 0x3f800000ff067424 */ /* 0x001fc400078e00ff */
[----:B-1----:R-:W-:-:S03]  /*1010*/  IMAD.MOV.U32 R0, RZ, RZ, RZ ;  /* 0x000000ffff007224 */ /* 0x002fc600078e00ff */
[----:B------:R0:W-:Y:S02]  /*1020*/  STL [R1], R6 ;  /* 0x0000000601007387 */ /* 0x0001e40000100800 */
[----:B0-----:R-:W-:Y:S02]  /*1030*/  LOP3.LUT R6, R2, 0x8, RZ, 0xfc, !PT ;  /* 0x0000000802067812 */ /* 0x001fe400078efcff */
.L_x_1:
[----:B------:R-:W2:Y:S04]  /*1040*/  LDL.64 R4, [R1+0x88] ;  /* 0x0000880001047983 */ /* 0x000ea80000100a00 */
[----:B------:R-:W3:Y:S04]  /*1050*/  LDL.64 R8, [R1+0x78] ;  /* 0x0000780001087983 */ /* 0x000ee80000100a00 */
[----:B------:R-:W4:Y:S04]  /*1060*/  LDL.64 R10, [R1+0x70] ;  /* 0x00007000010a7983 */ /* 0x000f280000100a00 */
[----:B------:R-:W5:Y:S04]  /*1070*/  LDL.64 R12, [R1+0x68] ;  /* 0x00006800010c7983 */ /* 0x000f680000100a00 */
[----:B------:R-:W5:Y:S04]  /*1080*/  LDL.64 R14, [R1+0x60] ;  /* 0x00006000010e7983 */ /* 0x000f680000100a00 */
[----:B------:R-:W5:Y:S04]  /*1090*/  LDL.64 R6, [R1+0x80] ;  /* 0x0000800001067983 */ /* 0x000f680000100a00 */
[----:B------:R-:W5:Y:S04]  /*10a0*/  LDL.64 R16, [R1+0x58] ;  /* 0x0000580001107983 */ /* 0x000f680000100a00 */
[----:B------:R-:W5:Y:S04]  /*10b0*/  LDL.64 R18, [R1+0x50] ;  /* 0x0000500001127983 */ /* 0x000f680000100a00 */
[----:B------:R-:W5:Y:S01]  /*10c0*/  LDL R36, [R1+0x8] ;  /* 0x0000080001247983 */ /* 0x000f620000100800 */
[----:B--2---:R-:W-:-:S04]  /*10d0*/  IMAD.WIDE R4, R3, 0x2, R4 ;  /* 0x0000000203047825 */ /* 0x004fc800078e0204 */
[C---:B---3--:R-:W-:Y:S02]  /*10e0*/  IMAD.WIDE R8, R3.reuse, 0x2, R8 ;  /* 0x0000000203087825 */ /* 0x048fe400078e0208 */
[----:B------:R-:W2:Y:S02]  /*10f0*/  LDG.E.U16 R5, [R4.64] ;  /* 0x0000000604057981 */ /* 0x000ea4000c1e1500 */
[C---:B----4-:R-:W-:Y:S02]  /*1100*/  IMAD.WIDE R10, R3.reuse, 0x2, R10 ;  /* 0x00000002030a7825 */ /* 0x050fe400078e020a */
[----:B------:R-:W3:Y:S02]  /*1110*/  LDG.E.U16 R9, [R8.64] ;  /* 0x0000000608097981 */ /* 0x000ee4000c1e1500 */
[C---:B-----5:R-:W-:Y:S02]  /*1120*/  IMAD.WIDE R12, R3.reuse, 0x2, R12 ;  /* 0x00000002030c7825 */ /* 0x060fe400078e020c */
[----:B------:R-:W4:Y:S02]  /*1130*/  LDG.E.U16 R11, [R10.64] ;  /* 0x000000060a0b7981 */ /* 0x000f24000c1e1500 */
[----:B------:R-:W-:-:S02]  /*1140*/  IMAD.WIDE R14, R3, 0x2, R14 ;  /* 0x00000002030e7825 */ /* 0x000fc400078e020e */
[----:B------:R-:W5:Y:S02]  /*1150*/  LDG.E.U16 R13, [R12.64] ;  /* 0x000000060c0d7981 */ /* 0x000f64000c1e1500 */
[C---:B------:R-:W-:Y:S02]  /*1160*/  IMAD.WIDE R6, R3.reuse, 0x2, R6 ;  /* 0x0000000203067825 */ /* 0x040fe400078e0206 */
[----:B------:R-:W5:Y:S02]  /*1170*/  LDG.E.U16 R15, [R14.64] ;  /* 0x000000060e0f7981 */ /* 0x000f64000c1e1500 */
[C---:B------:R-:W-:Y:S02]  /*1180*/  IMAD.WIDE R16, R3.reuse, 0x2, R16 ;  /* 0x0000000203107825 */ /* 0x040fe400078e0210 */
[----:B------:R-:W5:Y:S02]  /*1190*/  LDG.E.U16 R21, [R6.64] ;  /* 0x0000000606157981 */ /* 0x000f64000c1e1500 */
[----:B------:R-:W-:-:S02]  /*11a0*/  IMAD.WIDE R18, R3, 0x2, R18 ;  /* 0x0000000203127825 */ /* 0x000fc400078e0212 */
[----:B------:R-:W5:Y:S04]  /*11b0*/  LDG.E.U16 R37, [R16.64] ;  /* 0x0000000610257981 */ /* 0x000f68000c1e1500 */
[----:B------:R-:W5:Y:S04]  /*11c0*/  LDG.E.U16 R39, [R18.64] ;  /* 0x0000000612277981 */ /* 0x000f68000c1e1500 */
[----:B------:R-:W-:Y:S06]  /*11d0*/  BAR.SYNC.DEFER_BLOCKING 0x0 ;  /* 0x0000000000007b1d */ /* 0x000fec0000010000 */
[----:B------:R-:W0:Y:S02]  /*11e0*/  S2R R115, SR_TID.X ;  /* 0x0000000000737919 */ /* 0x000e240000002100 */
[----:B0-----:R-:W-:-:S02]  /*11f0*/  LOP3.LUT R115, R115, 0x3, RZ, 0xc0, !PT ;  /* 0x0000000373737812 */ /* 0x001fc400078ec0ff */
[----:B--2---:R-:W-:Y:S04]  /*1200*/  STS.U16 [R114+0x4000], R5 ;  /* 0x0040000572007388 */ /* 0x004fe80000000400 */
[----:B---3--:R-:W-:Y:S04]  /*1210*/  STS.U16 [R114+0x4800], R9 ;  /* 0x0048000972007388 */ /* 0x008fe80000000400 */
[----:B----4-:R-:W-:Y:S04]  /*1220*/  STS.U16 [R114+0x4c00], R11 ;  /* 0x004c000b72007388 */ /* 0x010fe80000000400 */
[----:B-----5:R-:W-:Y:S04]  /*1230*/  STS.U16 [R114+0x5000], R13 ;  /* 0x0050000d72007388 */ /* 0x020fe80000000400 */
[----:B------:R-:W-:Y:S04]  /*1240*/  STS.U16 [R114+0x5400], R15 ;  /* 0x0054000f72007388 */ /* 0x000fe80000000400 */
[----:B------:R-:W-:Y:S04]  /*1250*/  STS.U16 [R114+0x4400], R21 ;  /* 0x0044001572007388 */ /* 0x000fe80000000400 */
[----:B------:R-:W-:Y:S04]  /*1260*/  STS.U16 [R114+0x5800], R37 ;  /* 0x0058002572007388 */ /* 0x000fe80000000400 */
[----:B------:R-:W-:Y:S04]  /*1270*/  STS.U16 [R114+0x5c00], R39 ;  /* 0x005c002772007388 */ /* 0x000fe80000000400 */
[----:B------:R-:W-:Y:S06]  /*1280*/  BAR.SYNC.DEFER_BLOCKING 0x0 ;  /* 0x0000000000007b1d */ /* 0x000fec0000010000 */
[----:B------:R-:W-:Y:S04]  /*1290*/  LDSM.16.MT88.4 R76, [R36] ;  /* 0x00000000244c783b */ /* 0x000fe80000004200 */
[----:B------:R-:W0:Y:S04]  /*12a0*/  LDSM.16.M88.4 R4, [R113+0x4200] ;  /* 0x004200007104783b */ /* 0x000e280000000200 */
[----:B------:R-:W1:Y:S04]  /*12b0*/  LDSM.16.M88.4 R24, [R113+0x4800] ;  /* 0x004800007118783b */ /* 0x000e680000000200 */
[----:B------:R-:W-:Y:S04]  /*12c0*/  LDSM.16.MT88.4 R84, [R36+0x2000] ;  /* 0x002000002454783b */ /* 0x000fe80000004200 */
[----:B------:R-:W2:Y:S04]  /*12d0*/  LDSM.16.M88.4 R104, [R113+0x4000] ;  /* 0x004000007168783b */ /* 0x000ea80000000200 */
[----:B------:R-:W3:Y:S04]  /*12e0*/  LDSM.16.M88.4 R8, [R113+0x5000] ;  /* 0x005000007108783b */ /* 0x000ee80000000200 */
[----:B------:R-:W4:Y:S04]  /*12f0*/  LDSM.16.M88.4 R36, [R113+0x5200] ;  /* 0x005200007124783b */ /* 0x000f280000000200 */
[----:B------:R-:W5:Y:S04]  /*1300*/  LDSM.16.M88.4 R28, [R113+0x4600] ;  /* 0x00460000711c783b */ /* 0x000f680000000200 */
[----:B------:R-:W3:Y:S04]  /*1310*/  LDSM.16.M88.4 R12, [R113+0x4e00] ;  /* 0x004e0000710c783b */ /* 0x000ee80000000200 */
[----:B------:R-:W3:Y:S04]  /*1320*/  LDSM.16.M88.4 R32, [R113+0x4400] ;  /* 0x004400007120783b */ /* 0x000ee80000000200 */
[----:B------:R-:W4:Y:S01]  /*1330*/  LDSM.16.M88.4 R20, [R113+0x4a00] ;  /* 0x004a00007114783b */ /* 0x000f220000000200 */
[C---:B0-----:R-:W-:Y:S03]  /*1340*/  HMMA.16816.F32.BF16 R72, R76.reuse, R4, RZ ;  /* 0x000000044c48723c */ /* 0x041fe600000418ff */
[----:B------:R-:W0:Y:S04]  /*1350*/  LDSM.16.M88.4 R16, [R113+0x4c00] ;  /* 0x004c00007110783b */ /* 0x000e280000000200 */
[----:B------:R-:W-:Y:S01]  /*1360*/  LDSM.16.M88.4 R52, [R113+0x5600] ;  /* 0x005600007134783b */ /* 0x000fe20000000200 */
[C---:B-1----:R-:W-:Y:S03]  /*1370*/  HMMA.16816.F32.BF16 R40, R76.reuse, R24, RZ ;  /* 0x000000184c28723c */ /* 0x042fe600000418ff */
[----:B------:R-:W-:Y:S05]  /*1380*/  LDSM.16.M88.4 R56, [R113+0x5400] ;  /* 0x005400007138783b */ /* 0x000fea0000000200 */
[----:B--2---:R-:W-:Y:S08]  /*1390*/  HMMA.16816.F32.BF16 R108, R76, R104, RZ ;  /* 0x000000684c6c723c */ /* 0x004ff000000418ff */
[----:B------:R-:W-:Y:S01]  /*13a0*/  HMMA.16816.F32.BF16 R72, R84, R6, R72 ;  /* 0x000000065448723c */ /* 0x000fe20000041848 */
[----:B------:R-:W1:Y:S07]  /*13b0*/  LDSM.16.M88.4 R4, [R113+0x5e00] ;  /* 0x005e00007104783b */ /* 0x000e6e0000000200 */
[----:B---3--:R-:W-:Y:S08]  /*13c0*/  HMMA.16816.F32.BF16 R60, R76, R8, RZ ;  /* 0x000000084c3c723c */ /* 0x008ff000000418ff */
[----:B------:R-:W-:Y:S08]  /*13d0*/  HMMA.16816.F32.BF16 R40, R84, R26, R40 ;  /* 0x0000001a5428723c */ /* 0x000ff00000041828 */
[C---:B----4-:R-:W-:Y:S08]  /*13e0*/  HMMA.16816.F32.BF16 R24, R76.reuse, R36, RZ ;  /* 0x000000244c18723c */ /* 0x050ff000000418ff */
[----:B-----5:R-:W-:Y:S08]  /*13f0*/  HMMA.16816.F32.BF16 R92, R76, R28, RZ ;  /* 0x0000001c4c5c723c */ /* 0x020ff000000418ff */
[C---:B------:R-:W-:Y:S01]  /*1400*/  HMMA.16816.F32.BF16 R108, R84.reuse, R106, R108 ;  /* 0x0000006a546c723c */ /* 0x040fe2000004186c */
[----:B------:R-:W2:Y:S07]  /*1410*/  LDSM.16.M88.4 R104, [R113+0x5800] ;  /* 0x005800007168783b */ /* 0x000eae0000000200 */
[C---:B------:R-:W-:Y:S01]  /*1420*/  HMMA.16816.F32.BF16 R60, R84.reuse, R10, R60 ;  /* 0x0000000a543c723c */ /* 0x040fe2000004183c */
[----:B------:R-:W3:Y:S07]  /*1430*/  LDSM.16.M88.4 R8, [R113+0x5a00] ;  /* 0x005a00007108783b */ /* 0x000eee0000000200 */
[----:B------:R-:W-:Y:S01]  /*1440*/  HMMA.16816.F32.BF16 R36, R84, R38, R24 ;  /* 0x000000265424723c */ /* 0x000fe20000041818 */
[----:B------:R-:W4:Y:S07]  /*1450*/  LDSM.16.M88.4 R24, [R113+0x5c00] ;  /* 0x005c00007118783b */ /* 0x000f2e0000000200 */
[----:B------:R-:W-:Y:S08]  /*1460*/  HMMA.16816.F32.BF16 R88, R76, R12, RZ ;  /* 0x0000000c4c58723c */ /* 0x000ff000000418ff */
[----:B------:R-:W-:Y:S08]  /*1470*/  HMMA.16816.F32.BF16 R92, R84, R30, R92 ;  /* 0x0000001e545c723c */ /* 0x000ff0000004185c */
[C---:B------:R-:W-:Y:S08]  /*1480*/  HMMA.16816.F32.BF16 R64, R76.reuse, R32, RZ ;  /* 0x000000204c40723c */ /* 0x040ff000000418ff */
[C---:B------:R-:W-:Y:S08]  /*1490*/  HMMA.16816.F32.BF16 R100, R76.reuse, R20, RZ ;  /* 0x000000144c64723c */ /* 0x040ff000000418ff */
[C---:B0-----:R-:W-:Y:S08]  /*14a0*/  HMMA.16816.F32.BF16 R96, R76.reuse, R16, RZ ;  /* 0x000000104c60723c */ /* 0x041ff000000418ff */
[----:B-1----:R-:W-:Y:S08]  /*14b0*/  HMMA.16816.F32.BF16 R28, R76, R4, RZ ;  /* 0x000000044c1c723c */ /* 0x002ff000000418ff */
[----:B------:R-:W-:Y:S08]  /*14c0*/  HMMA.16816.F32.BF16 R88, R84, R14, R88 ;  /* 0x0000000e5458723c */ /* 0x000ff00000041858 */
[----:B------:R-:W-:Y:S08]  /*14d0*/  HMMA.16816.F32.BF16 R12, R76, R52, RZ ;  /* 0x000000344c0c723c */ /* 0x000ff000000418ff */
[----:B------:R-:W-:Y:S01]  /*14e0*/  HMMA.16816.F32.BF16 R64, R84, R34, R64 ;  /* 0x000000225440723c */ /* 0x000fe20000041840 */
[----:B------:R-:W-:-:S07]  /*14f0*/  LEA R52, P0, R115, UR4, 0x1 ;  /* 0x0000000473347c11 */ /* 0x000fce000f8008ff */
[C---:B------:R-:W-:Y:S08]  /*1500*/  HMMA.16816.F32.BF16 R100, R84.reuse, R22, R100 ;  /* 0x000000165464723c */ /* 0x040ff00000041864 */
[C---:B------:R-:W-:Y:S08]  /*1510*/  HMMA.16816.F32.BF16 R96, R84.reuse, R18, R96 ;  /* 0x000000125460723c */ /* 0x040ff00000041860 */
[----:B------:R-:W-:Y:S08]  /*1520*/  HMMA.16816.F32.BF16 R28, R84, R6, R28 ;  /* 0x00000006541c723c */ /* 0x000ff0000004181c */
[C---:B------:R-:W-:Y:S08]  /*1530*/  HMMA.16816.F32.BF16 R20, R76.reuse, R56, RZ ;  /* 0x000000384c14723c */ /* 0x040ff000000418ff */
[C---:B--2---:R-:W-:Y:S08]  /*1540*/  HMMA.16816.F32.BF16 R16, R76.reuse, R104, RZ ;  /* 0x000000684c10723c */ /* 0x044ff000000418ff */
[C---:B---3--:R-:W-:Y:S08]  /*1550*/  HMMA.16816.F32.BF16 R32, R76.reuse, R8, RZ ;  /* 0x000000084c20723c */ /* 0x048ff000000418ff */
[----:B----4-:R-:W-:Y:S01]  /*1560*/  HMMA.16816.F32.BF16 R76, R76, R24, RZ ;  /* 0x000000184c4c723c */ /* 0x010fe200000418ff */
[----:B------:R-:W-:-:S02]  /*1570*/  LOP3.LUT R115, R2, 0x8, RZ, 0xfc, !PT ;  /* 0x0000000802737812 */ /* 0x000fc400078efcff */
[C---:B------:R-:W-:Y:S02]  /*1580*/  LOP3.LUT R4, R52.reuse, 0x70, RZ, 0xfc, !PT ;  /* 0x0000007034047812 */ /* 0x040fe400078efcff */
[----:B------:R-:W-:Y:S02]  /*1590*/  LOP3.LUT R5, R52, 0x79, RZ, 0xfc, !PT ;  /* 0x0000007934057812 */ /* 0x000fe400078efcff */
[C---:B------:R-:W-:Y:S01]  /*15a0*/  ISETP.GT.U32.AND P4, PT, R4.reuse, R2, PT ;  /* 0x000000020400720c */ /* 0x040fe20003f84070 */
[----:B------:R-:W-:Y:S01]  /*15b0*/  HMMA.16816.F32.BF16 R12, R84, R54, R12 ;  /* 0x00000036540c723c */ /* 0x000fe2000004180c */
[----:B------:R-:W-:Y:S02]  /*15c0*/  ISETP.GT.U32.AND P1, PT, R4, R115, PT ;  /* 0x000000730400720c */ /* 0x000fe40003f24070 */
[----:B------:R-:W-:-:S04]  /*15d0*/  LOP3.LUT R4, R52, 0x71, RZ, 0xfc, !PT ;  /* 0x0000007134047812 */ /* 0x000fc800078efcff */
[----:B------:R-:W-:Y:S01]  /*15e0*/  IMAD.X R55, RZ, RZ, UR5, P0 ;  /* 0x00000005ff377e24 */ /* 0x000fe200080e06ff */
[CC--:B------:R-:W-:Y:S02]  /*15f0*/  ISETP.GT.U32.AND P3, PT, R4.reuse, R115.reuse, PT ;  /* 0x000000730400720c */ /* 0x0c0fe40003f64070 */
[-C--:B------:R-:W-:Y:S02]  /*1600*/  ISETP.GT.U32.AND P0, PT, R4, R2.reuse, PT ;  /* 0x000000020400720c */ /* 0x080fe40003f04070 */
[----:B------:R-:W-:Y:S02]  /*1610*/  ISETP.GT.U32.AND P6, PT, R5, R2, PT ;  /* 0x000000020500720c */ /* 0x000fe40003fc4070 */
[----:B------:R-:W-:Y:S02]  /*1620*/  ISETP.GT.U32.AND.EX P4, PT, R55, RZ, PT, P4 ;  /* 0x000000ff3700720c */ /* 0x000fe40003f84140 */
[----:B------:R-:W-:Y:S02]  /*1630*/  LOP3.LUT R4, R52, 0x78, RZ, 0xfc, !PT ;  /* 0x0000007834047812 */ /* 0x000fe400078efcff */
[----:B------:R-:W-:Y:S01]  /*1640*/  ISETP.GT.U32.AND P2, PT, R5, R115, PT ;  /* 0x000000730500720c */ /* 0x000fe20003f44070 */
[----:B------:R-:W-:Y:S01]  /*1650*/  FMUL R31, R31, c[0x0][0x188] ;  /* 0x000062001f1f7a20 */ /* 0x000fe20000400000 */
[----:B------:R-:W-:-:S02]  /*1660*/  ISETP.GT.U32.AND.EX P1, PT, R55, RZ, PT, P1 ;  /* 0x000000ff3700720c */ /* 0x000fc40003f24110 */
[C---:B------:R-:W-:Y:S02]  /*1670*/  ISETP.GT.U32.AND.EX P3, PT, R55.reuse, RZ, PT, P3 ;  /* 0x000000ff3700720c */ /* 0x040fe40003f64130 */
[C---:B------:R-:W-:Y:S02]  /*1680*/  ISETP.GT.U32.AND.EX P0, PT, R55.reuse, RZ, PT, P0 ;  /* 0x000000ff3700720c */ /* 0x040fe40003f04100 */
[----:B------:R-:W-:Y:S01]  /*1690*/  ISETP.GT.U32.AND.EX P6, PT, R55, RZ, PT, P6 ;  /* 0x000000ff3700720c */ /* 0x000fe20003fc4160 */
[----:B------:R-:W-:Y:S01]  /*16a0*/  HMMA.16816.F32.BF16 R20, R84, R58, R20 ;  /* 0x0000003a5414723c */ /* 0x000fe20000041814 */
[----:B------:R-:W-:Y:S02]  /*16b0*/  SEL R5, RZ, 0x7fff8, !P4 ;  /* 0x0007fff8ff057807 */ /* 0x000fe40006000000 */
[----:B------:R-:W-:Y:S02]  /*16c0*/  LOP3.LUT R6, R52, 0x61, RZ, 0xfc, !PT ;  /* 0x0000006134067812 */ /* 0x000fe400078efcff */
[----:B------:R-:W-:-:S02]  /*16d0*/  ISETP.GT.U32.AND P5, PT, R4, R2, PT ;  /* 0x000000020400720c */ /* 0x000fc40003fa4070 */
[----:B------:R-:W-:Y:S01]  /*16e0*/  ISETP.GT.U32.AND P4, PT, R4, R115, PT ;  /* 0x000000730400720c */ /* 0x000fe20003f84070 */
[----:B------:R-:W-:Y:S01]  /*16f0*/  HMMA.16816.F32.BF16 R16, R84, R106, R16 ;  /* 0x0000006a5410723c */ /* 0x000fe20000041810 */
[----:B------:R-:W-:Y:S02]  /*1700*/  LOP3.LUT R24, R52, 0x60, RZ, 0xfc, !PT ;  /* 0x0000006034187812 */ /* 0x000fe400078efcff */
[----:B------:R-:W-:Y:S02]  /*1710*/  ISETP.GT.U32.AND.EX P2, PT, R55, RZ, PT, P2 ;  /* 0x000000ff3700720c */ /* 0x000fe40003f44120 */
[----:B------:R-:W-:-:S03]  /*1720*/  SEL R4, RZ, 0x1fffe, !P1 ;  /* 0x0001fffeff047807 */ /* 0x000fc60004800000 */
[----:B------:R-:W-:Y:S01]  /*1730*/  HMMA.16816.F32.BF16 R8, R84, R10, R32 ;  /* 0x0000000a5408723c */ /* 0x000fe20000041820 */
[----:B------:R-:W-:Y:S02]  /*1740*/  SEL R7, RZ, 0x1, !P3 ;  /* 0x00000001ff077807 */ /* 0x000fe40005800000 */
[----:B------:R-:W-:Y:S02]  /*1750*/  SEL R104, RZ, 0x4, !P6 ;  /* 0x00000004ff687807 */ /* 0x000fe40007000000 */
[----:B------:R-:W-:-:S03]  /*1760*/  ISETP.GT.U32.AND P6, PT, R6, R115, PT ;  /* 0x000000730600720c */ /* 0x000fc60003fc4070 */
[----:B------:R-:W-:Y:S01]  /*1770*/  HMMA.16816.F32.BF16 R84, R84, R26, R76 ;  /* 0x0000001a5454723c */ /* 0x000fe2000004184c */
[CC--:B------:R-:W-:Y:S02]  /*1780*/  ISETP.GT.U32.AND P1, PT, R24.reuse, R2.reuse, PT ;  /* 0x000000021800720c */ /* 0x0c0fe40003f24070 */
[----:B------:R-:W-:Y:S02]  /*1790*/  ISETP.GT.U32.AND P3, PT, R24, R115, PT ;  /* 0x000000731800720c */ /* 0x000fe40003f64070 */
[----:B------:R-:W-:Y:S02]  /*17a0*/  ISETP.GT.U32.AND.EX P4, PT, R55, RZ, PT, P4 ;  /* 0x000000ff3700720c */ /* 0x000fe40003f84140 */
[----:B------:R-:W-:Y:S02]  /*17b0*/  SEL R76, RZ, 0x4, !P0 ;  /* 0x00000004ff4c7807 */ /* 0x000fe40004000000 */
[----:B------:R-:W-:Y:S02]  /*17c0*/  ISETP.GT.U32.AND P0, PT, R6, R2, PT ;  /* 0x000000020600720c */ /* 0x000fe40003f04070 */
[----:B------:R-:W-:-:S02]  /*17d0*/  SEL R6, RZ, 0x1, !P2 ;  /* 0x00000001ff067807 */ /* 0x000fc40005000000 */
[----:B------:R-:W-:Y:S02]  /*17e0*/  FSEL R124, R31, -INF , !P2 ;  /* 0xff8000001f7c7808 */ /* 0x000fe40005000000 */
[----:B------:R-:W-:Y:S02]  /*17f0*/  ISETP.GT.U32.AND.EX P5, PT, R55, RZ, PT, P5 ;  /* 0x000000ff3700720c */ /* 0x000fe40003fa4150 */
[----:B------:R-:W-:Y:S01]  /*1800*/  IADD3 R24, P2, R52, 0x38, RZ ;  /* 0x0000003834187810 */ /* 0x000fe20007f5e0ff */
[----:B------:R-:W-:Y:S01]  /*1810*/  IMAD.IADD R25, R7, 0x1, R4 ;  /* 0x0000000107197824 */ /* 0x000fe200078e0204 */
[----:B------:R-:W-:Y:S02]  /*1820*/  SEL R7, RZ, 0x1fffe, !P4 ;  /* 0x0001fffeff077807 */ /* 0x000fe40006000000 */
[----:B------:R-:W-:Y:S02]  /*1830*/  SEL R4, RZ, 0x7fff8, !P5 ;  /* 0x0007fff8ff047807 */ /* 0x000fe40006800000 */
[----:B------:R-:W-:-:S02]  /*1840*/  ISETP.GT.U32.AND P4, PT, R24, R2, PT ;  /* 0x000000021800720c */ /* 0x000fc40003f84070 */
[----:B------:R-:W-:Y:S02]  /*1850*/  ISETP.GT.U32.AND P5, PT, R24, R115, PT ;  /* 0x000000731800720c */ /* 0x000fe40003fa4070 */
[C---:B------:R-:W-:Y:S02]  /*1860*/  ISETP.GT.U32.AND.EX P1, PT, R55.reuse, RZ, PT, P1 ;  /* 0x000000ff3700720c */ /* 0x040fe40003f24110 */
[----:B------:R-:W-:Y:S02]  /*1870*/  ISETP.GT.U32.AND.EX P3, PT, R55, RZ, PT, P3 ;  /* 0x000000ff3700720c */ /* 0x000fe40003f64130 */
[----:B------:R-:W-:Y:S02]  /*1880*/  LOP3.LUT R24, R52, 0x69, RZ, 0xfc, !PT ;  /* 0x0000006934187812 */ /* 0x000fe400078efcff */
[----:B------:R-:W-:Y:S02]  /*1890*/  LOP3.LUT R25, R25, 0x3, RZ, 0xc0, !PT ;  /* 0x0000000319197812 */ /* 0x000fe400078ec0ff */
[----:B------:R-:W-:-:S02]  /*18a0*/  ISETP.GT.U32.AND.EX P6, PT, R55, RZ, PT, P6 ;  /* 0x000000ff3700720c */ /* 0x000fc40003fc4160 */
[----:B------:R-:W-:Y:S02]  /*18b0*/  SEL R78, RZ, 0x7fff8, !P1 ;  /* 0x0007fff8ff4e7807 */ /* 0x000fe40004800000 */
[----:B------:R-:W-:Y:S02]  /*18c0*/  SEL R106, RZ, 0x1fffe, !P3 ;  /* 0x0001fffeff6a7807 */ /* 0x000fe40005800000 */
[C---:B------:R-:W-:Y:S02]  /*18d0*/  ISETP.GT.U32.AND P1, PT, R24.reuse, R2, PT ;  /* 0x000000021800720c */ /* 0x040fe40003f24070 */
[----:B------:R-:W-:Y:S01]  /*18e0*/  ISETP.GT.U32.AND P3, PT, R24, R115, PT ;  /* 0x000000731800720c */ /* 0x000fe20003f64070 */
[----:B------:R-:W-:Y:S01]  /*18f0*/  IMAD.X R24, RZ, RZ, R55, P2 ;  /* 0x000000ffff187224 */ /* 0x000fe200010e0637 */
[----:B------:R-:W-:Y:S02]  /*1900*/  IADD3 R76, R25, R5, R76 ;  /* 0x00000005194c7210 */ /* 0x000fe40007ffe04c */
[----:B------:R-:W-:-:S02]  /*1910*/  SEL R105, RZ, 0x1, !P6 ;  /* 0x00000001ff697807 */ /* 0x000fc40007000000 */
[----:B------:R-:W-:Y:S02]  /*1920*/  ISETP.GT.U32.AND.EX P0, PT, R55, RZ, PT, P0 ;  /* 0x000000ff3700720c */ /* 0x000fe40003f04100 */
[----:B------:R-:W-:Y:S01]  /*1930*/  IADD3 R5, P6, R52, 0x8, RZ ;  /* 0x0000000834057810 */ /* 0x000fe20007fde0ff */
[----:B------:R-:W-:Y:S01]  /*1940*/  FMUL R88, R88, c[0x0][0x188] ;  /* 0x0000620058587a20 */ /* 0x000fe20000400000 */
[----:B------:R-:W-:Y:S01]  /*1950*/  ISETP.GT.U32.AND.EX P4, PT, R24, RZ, PT, P4 ;  /* 0x000000ff1800720c */ /* 0x000fe20003f84140 */
[----:B------:R-:W-:Y:S01]  /*1960*/  FMUL R90, R90, c[0x0][0x188] ;  /* 0x000062005a5a7a20 */ /* 0x000fe20000400000 */
[----:B------:R-:W-:Y:S01]  /*1970*/  SEL R79, RZ, 0x4, !P0 ;  /* 0x00000004ff4f7807 */ /* 0x000fe20004000000 */
[----:B------:R-:W-:Y:S01]  /*1980*/  IMAD.X R25, RZ, RZ, R55, P6 ;  /* 0x000000ffff197224 */ /* 0x000fe200030e0637 */
[----:B------:R-:W-:Y:S02]  /*1990*/  ISETP.GT.U32.AND.EX P5, PT, R24, RZ, PT, P5 ;  /* 0x000000ff1800720c */ /* 0x000fe40003fa4150 */
[----:B------:R-:W-:-:S02]  /*19a0*/  ISETP.GT.U32.AND P0, PT, R5, R2, PT ;  /* 0x000000020500720c */ /* 0x000fc40003f04070 */
[----:B------:R-:W-:Y:S02]  /*19b0*/  LOP3.LUT R5, R52, 0x68, RZ, 0xfc, !PT ;  /* 0x0000006834057812 */ /* 0x000fe400078efcff */
[----:B------:R-:W-:Y:S01]  /*19c0*/  FSEL R121, R88, -INF , !P4 ;  /* 0xff80000058797808 */ /* 0x000fe20006000000 */
[----:B------:R-:W-:Y:S01]  /*19d0*/  FMUL R53, R72, c[0x0][0x188] ;  /* 0x0000620048357a20 */ /* 0x000fe20000400000 */
[-C--:B------:R-:W-:Y:S02]  /*19e0*/  ISETP.GT.U32.AND P4, PT, R52, R2.reuse, PT ;  /* 0x000000023400720c */ /* 0x080fe40003f84070 */
[----:B------:R-:W-:Y:S02]  /*19f0*/  FSEL R88, R90, -INF , !P5 ;  /* 0xff8000005a587808 */ /* 0x000fe40006800000 */
[-C--:B------:R-:W-:Y:S01]  /*1a00*/  ISETP.GE.U32.AND P5, PT, R52, R2.reuse, PT ;  /* 0x000000023400720c */ /* 0x080fe20003fa6070 */
[----:B------:R-:W-:Y:S01]  /*1a10*/  FMUL R56, R108, c[0x0][0x188] ;  /* 0x000062006c387a20 */ /* 0x000fe20000400000 */
[C---:B------:R-:W-:Y:S01]  /*1a20*/  ISETP.GT.U32.AND P2, PT, R5.reuse, R2, PT ;  /* 0x000000020500720c */ /* 0x040fe20003f44070 */
[----:B------:R-:W-:Y:S01]  /*1a30*/  FMUL R58, R74, c[0x0][0x188] ;  /* 0x000062004a3a7a20 */ /* 0x000fe20000400000 */
[----:B------:R-:W-:Y:S01]  /*1a40*/  ISETP.GT.U32.AND P6, PT, R5, R115, PT ;  /* 0x000000730500720c */ /* 0x000fe20003fc4070 */
[----:B------:R-:W-:Y:S01]  /*1a50*/  IMAD.IADD R5, R6, 0x1, R7 ;  /* 0x0000000106057824 */ /* 0x000fe200078e0207 */
[----:B------:R-:W-:Y:S01]  /*1a60*/  ISETP.GT.U32.AND.EX P0, PT, R25, RZ, PT, P0 ;  /* 0x000000ff1900720c */ /* 0x000fe20003f04100 */
[----:B------:R-:W-:Y:S01]  /*1a70*/  FMUL R57, R109, c[0x0][0x188] ;  /* 0x000062006d397a20 */ /* 0x000fe20000400000 */
[----:B------:R-:W-:-:S02]  /*1a80*/  ISETP.GT.U32.AND.EX P4, PT, R55, RZ, PT, P4 ;  /* 0x000000ff3700720c */ /* 0x000fc40003f84140 */
[----:B------:R-:W-:Y:S02]  /*1a90*/  ISETP.GE.U32.AND.EX P5, PT, R55, RZ, PT, P5 ;  /* 0x000000ff3700720c */ /* 0x000fe40003fa6150 */
[----:B------:R-:W-:Y:S02]  /*1aa0*/  FSEL R53, R53, -INF , !P0 ;  /* 0xff80000035357808 */ /* 0x000fe40004000000 */
[----:B------:R-:W-:Y:S02]  /*1ab0*/  ISETP.GT.U32.AND P0, PT, R52, R115, PT ;  /* 0x000000733400720c */ /* 0x000fe40003f04070 */
[----:B------:R-:W-:Y:S02]  /*1ac0*/  FSEL R56, R56, -INF , !P4 ;  /* 0xff80000038387808 */ /* 0x000fe40006000000 */
[----:B------:R-:W-:Y:S02]  /*1ad0*/  FSEL R58, R58, -INF , !P4 ;  /* 0xff8000003a3a7808 */ /* 0x000fe40006000000 */
[----:B------:R-:W-:-:S02]  /*1ae0*/  LOP3.LUT R5, R5, 0x3, RZ, 0xc0, !PT ;  /* 0x0000000305057812 */ /* 0x000fc400078ec0ff */
[----:B------:R-:W-:Y:S01]  /*1af0*/  ISETP.GT.U32.AND.EX P1, PT, R55, RZ, PT, P1 ;  /* 0x000000ff3700720c */ /* 0x000fe20003f24110 */
[----:B------:R-:W-:Y:S01]  /*1b00*/  FMUL R59, R110, c[0x0][0x188] ;  /* 0x000062006e3b7a20 */ /* 0x000fe20000400000 */
[C---:B------:R-:W-:Y:S02]  /*1b10*/  ISETP.GE.U32.AND P4, PT, R52.reuse, R115, PT ;  /* 0x000000733400720c */ /* 0x040fe40003f86070 */
[----:B------:R-:W-:Y:S02]  /*1b20*/  FSEL R57, R57, -INF , !P5 ;  /* 0xff80000039397808 */ /* 0x000fe40006800000 */
[----:B------:R-:W-:Y:S01]  /*1b30*/  IADD3 R6, P5, R52, 0x9, RZ ;  /* 0x0000000934067810 */ /* 0x000fe20007fbe0ff */
[----:B------:R-:W-:Y:S01]  /*1b40*/  FMUL R111, R111, c[0x0][0x188] ;  /* 0x000062006f6f7a20 */ /* 0x000fe20000400000 */
[----:B------:R-:W-:Y:S02]  /*1b50*/  ISETP.GT.U32.AND.EX P0, PT, R55, RZ, PT, P0 ;  /* 0x000000ff3700720c */ /* 0x000fe40003f04100 */
[----:B------:R-:W-:-:S02]  /*1b60*/  IADD3 R104, R5, R4, R104 ;  /* 0x0000000405687210 */ /* 0x000fc40007ffe068 */
[C---:B------:R-:W-:Y:S02]  /*1b70*/  ISETP.GT.U32.AND.EX P3, PT, R55.reuse, RZ, PT, P3 ;  /* 0x000000ff3700720c */ /* 0x040fe40003f64130 */
[----:B------:R-:W-:Y:S02]  /*1b80*/  SEL R107, RZ, 0x4, !P1 ;  /* 0x00000004ff6b7807 */ /* 0x000fe40004800000 */
[C---:B------:R-:W-:Y:S02]  /*1b90*/  ISETP.GT.U32.AND.EX P6, PT, R55.reuse, RZ, PT, P6 ;  /* 0x000000ff3700720c */ /* 0x040fe40003fc4160 */
[C---:B------:R-:W-:Y:S02]  /*1ba0*/  ISETP.GE.U32.AND.EX P4, PT, R55.reuse, RZ, PT, P4 ;  /* 0x000000ff3700720c */ /* 0x040fe40003f86140 */
[----:B------:R-:W-:Y:S02]  /*1bb0*/  IADD3 R4, P1, R52, 0x10, RZ ;  /* 0x0000001034047810 */ /* 0x000fe40007f3e0ff */
[----:B------:R-:W-:Y:S01]  /*1bc0*/  ISETP.GT.U32.AND.EX P2, PT, R55, RZ, PT, P2 ;  /* 0x000000ff3700720c */ /* 0x000fe20003f44120 */
[----:B------:R-:W-:Y:S01]  /*1bd0*/  IMAD.X R5, RZ, RZ, R55, P5 ;  /* 0x000000ffff057224 */ /* 0x000fe200028e0637 */
[----:B------:R-:W-:-:S02]  /*1be0*/  FSEL R59, R59, -INF , !P0 ;  /* 0xff8000003b3b7808 */ /* 0x000fc40004000000 */
[-C--:B------:R-:W-:Y:S02]  /*1bf0*/  ISETP.GT.U32.AND P0, PT, R6, R2.reuse, PT ;  /* 0x000000020600720c */ /* 0x080fe40003f04070 */
[----:B------:R-:W-:Y:S02]  /*1c00*/  SEL R109, RZ, 0x1, !P3 ;  /* 0x00000001ff6d7807 */ /* 0x000fe40005800000 */
[----:B------:R-:W-:Y:S02]  /*1c10*/  SEL R110, RZ, 0x1fffe, !P6 ;  /* 0x0001fffeff6e7807 */ /* 0x000fe40007000000 */
[----:B------:R-:W-:Y:S02]  /*1c20*/  FSEL R72, R111, -INF , !P4 ;  /* 0xff8000006f487808 */ /* 0x000fe40006000000 */
[C---:B------:R-:W-:Y:S02]  /*1c30*/  ISETP.GT.U32.AND P3, PT, R4.reuse, R2, PT ;  /* 0x000000020400720c */ /* 0x040fe40003f64070 */
[----:B------:R-:W-:-:S02]  /*1c40*/  ISETP.GT.U32.AND P6, PT, R4, R115, PT ;  /* 0x000000730400720c */ /* 0x000fc40003fc4070 */
[----:B------:R-:W-:Y:S01]  /*1c50*/  SEL R108, RZ, 0x7fff8, !P2 ;  /* 0x0007fff8ff6c7807 */ /* 0x000fe20005000000 */
[----:B------:R-:W-:Y:S01]  /*1c60*/  FMUL R54, R73, c[0x0][0x188] ;  /* 0x0000620049367a20 */ /* 0x000fe20000400000 */
[-C--:B------:R-:W-:Y:S01]  /*1c70*/  ISETP.GT.U32.AND P4, PT, R6, R115.reuse, PT ;  /* 0x000000730600720c */ /* 0x080fe20003f84070 */
[----:B------:R-:W-:Y:S01]  /*1c80*/  IMAD.X R6, RZ, RZ, R55, P1 ;  /* 0x000000ffff067224 */ /* 0x000fe200008e0637 */
[----:B------:R-:W-:Y:S02]  /*1c90*/  IADD3 R4, P2, R52, 0x11, RZ ;  /* 0x0000001134047810 */ /* 0x000fe40007f5e0ff */
[----:B------:R-:W-:Y:S01]  /*1ca0*/  ISETP.GT.U32.AND.EX P0, PT, R5, RZ, PT, P0 ;  /* 0x000000ff0500720c */ /* 0x000fe20003f04100 */
[----:B------:R-:W-:Y:S01]  /*1cb0*/  FMUL R74, R75, c[0x0][0x188] ;  /* 0x000062004b4a7a20 */ /* 0x000fe20000400000 */
[C---:B------:R-:W-:Y:S02]  /*1cc0*/  ISETP.GT.U32.AND P5, PT, R4.reuse, R2, PT ;  /* 0x000000020400720c */ /* 0x040fe40003fa4070 */
[----:B------:R-:W-:Y:S01]  /*1cd0*/  ISETP.GT.U32.AND P1, PT, R4, R115, PT ;  /* 0x000000730400720c */ /* 0x000fe20003f24070 */
[----:B------:R-:W-:Y:S01]  /*1ce0*/  FMUL R4, R64, c[0x0][0x188] ;  /* 0x0000620040047a20 */ /* 0x000fe20000400000 */
[----:B------:R-:W-:Y:S01]  /*1cf0*/  ISETP.GT.U32.AND.EX P4, PT, R5, RZ, PT, P4 ;  /* 0x000000ff0500720c */ /* 0x000fe20003f84140 */
[----:B------:R-:W-:Y:S01]  /*1d00*/  FMUL R66, R66, c[0x0][0x188] ;  /* 0x0000620042427a20 */ /* 0x000fe20000400000 */
[----:B------:R-:W-:-:S02]  /*1d10*/  ISETP.GT.U32.AND.EX P3, PT, R6, RZ, PT, P3 ;  /* 0x000000ff0600720c */ /* 0x000fc40003f64130 */
[----:B------:R-:W-:Y:S02]  /*1d20*/  FSEL R54, R54, -INF , !P0 ;  /* 0xff80000036367808 */ /* 0x000fe40004000000 */
[----:B------:R-:W-:Y:S02]  /*1d30*/  IADD3 R5, P0, R52, 0x18, RZ ;  /* 0x0000001834057810 */ /* 0x000fe40007f1e0ff */
[----:B------:R-:W-:Y:S02]  /*1d40*/  ISETP.GT.U32.AND.EX P6, PT, R6, RZ, PT, P6 ;  /* 0x000000ff0600720c */ /* 0x000fe40003fc4160 */
[----:B------:R-:W-:Y:S02]  /*1d50*/  FSEL R74, R74, -INF , !P4 ;  /* 0xff8000004a4a7808 */ /* 0x000fe40006000000 */
[----:B------:R-:W-:Y:S02]  /*1d60*/  FSEL R4, R4, -INF , !P3 ;  /* 0xff80000004047808 */ /* 0x000fe40005800000 */
[----:B------:R-:W-:-:S02]  /*1d70*/  ISETP.GT.U32.AND P4, PT, R5, R2, PT ;  /* 0x000000020500720c */ /* 0x000fc40003f84070 */
[----:B------:R-:W-:Y:S02]  /*1d80*/  ISETP.GT.U32.AND P3, PT, R5, R115, PT ;  /* 0x000000730500720c */ /* 0x000fe40003f64070 */
[----:B------:R-:W-:Y:S01]  /*1d90*/  FSEL R5, R66, -INF , !P6 ;  /* 0xff80000042057808 */ /* 0x000fe20007000000 */
[--C-:B------:R-:W-:Y:S01]  /*1da0*/  IMAD.X R7, RZ, RZ, R55.reuse, P2 ;  /* 0x000000ffff077224 */ /* 0x100fe200010e0637 */
[----:B------:R-:W-:Y:S01]  /*1db0*/  IADD3 R6, P6, R52, 0x19, RZ ;  /* 0x0000001934067810 */ /* 0x000fe20007fde0ff */
[----:B------:R-:W-:-:S03]  /*1dc0*/  IMAD.X R24, RZ, RZ, R55, P0 ;  /* 0x000000ffff187224 */ /* 0x000fc600000e0637 */
[CC--:B------:R-:W-:Y:S02]  /*1dd0*/  ISETP.GT.U32.AND P2, PT, R6.reuse, R2.reuse, PT ;  /* 0x000000020600720c */ /* 0x0c0fe40003f44070 */
[-C--:B------:R-:W-:Y:S01]  /*1de0*/  ISETP.GT.U32.AND P0, PT, R6, R115.reuse, PT ;  /* 0x000000730600720c */ /* 0x080fe20003f04070 */
[----:B------:R-:W-:Y:S01]  /*1df0*/  FMUL R6, R65, c[0x0][0x188] ;  /* 0x0000620041067a20 */ /* 0x000fe20000400000 */
[----:B------:R-:W-:Y:S01]  /*1e00*/  ISETP.GT.U32.AND.EX P5, PT, R7, RZ, PT, P5 ;  /* 0x000000ff0700720c */ /* 0x000fe20003fa4150 */
[----:B------:R-:W-:Y:S01]  /*1e10*/  FMUL R25, R67, c[0x0][0x188] ;  /* 0x0000620043197a20 */ /* 0x000fe20000400000 */
[----:B------:R-:W-:Y:S01]  /*1e20*/  ISETP.GT.U32.AND.EX P4, PT, R24, RZ, PT, P4 ;  /* 0x000000ff1800720c */ /* 0x000fe20003f84140 */
[----:B------:R-:W-:Y:S01]  /*1e30*/  FMUL R94, R94, c[0x0][0x188] ;  /* 0x000062005e5e7a20 */ /* 0x000fe20000400000 */
[----:B------:R-:W-:Y:S01]  /*1e40*/  ISETP.GT.U32.AND.EX P3, PT, R24, RZ, PT, P3 ;  /* 0x000000ff1800720c */ /* 0x000fe20003f64130 */
[----:B------:R-:W-:Y:S01]  /*1e50*/  FMUL R24, R92, c[0x0][0x188] ;  /* 0x000062005c187a20 */ /* 0x000fe20000400000 */
[----:B------:R-:W-:Y:S01]  /*1e60*/  ISETP.GT.U32.AND.EX P1, PT, R7, RZ, PT, P1 ;  /* 0x000000ff0700720c */ /* 0x000fe20003f24110 */
[----:B------:R-:W-:Y:S01]  /*1e70*/  IMAD.X R27, RZ, RZ, R55, P6 ;  /* 0x000000ffff1b7224 */ /* 0x000fe200030e0637 */
[----:B------:R-:W-:Y:S01]  /*1e80*/  FSEL R6, R6, -INF , !P5 ;  /* 0xff80000006067808 */ /* 0x000fe20006800000 */
[----:B------:R-:W-:Y:S01]  /*1e90*/  FMUL R40, R40, c[0x0][0x188] ;  /* 0x0000620028287a20 */ /* 0x000fe20000400000 */
[----:B------:R-:W-:Y:S01]  /*1ea0*/  IADD3 R7, P5, R52, 0x20, RZ ;  /* 0x0000002034077810 */ /* 0x000fe20007fbe0ff */
[----:B------:R-:W-:Y:S01]  /*1eb0*/  FMUL R42, R42, c[0x0][0x188] ;  /* 0x000062002a2a7a20 */ /* 0x000fe20000400000 */
[----:B------:R-:W-:Y:S01]  /*1ec0*/  FSEL R25, R25, -INF , !P1 ;  /* 0xff80000019197808 */ /* 0x000fe20004800000 */
[----:B------:R-:W-:Y:S01]  /*1ed0*/  FMUL R41, R41, c[0x0][0x188] ;  /* 0x0000620029297a20 */ /* 0x000fe20000400000 */
[----:B------:R-:W-:Y:S01]  /*1ee0*/  FSEL R24, R24, -INF , !P4 ;  /* 0xff80000018187808 */ /* 0x000fe20006000000 */
[----:B------:R-:W-:Y:S01]  /*1ef0*/  FMUL R102, R102, c[0x0][0x188] ;  /* 0x0000620066667a20 */ /* 0x000fe20000400000 */
[----:B------:R-:W-:Y:S01]  /*1f00*/  ISETP.GT.U32.AND P1, PT, R7, R2, PT ;  /* 0x000000020700720c */ /* 0x000fe20003f24070 */
[----:B------:R-:W-:Y:S01]  /*1f10*/  FMUL R90, R101, c[0x0][0x188] ;  /* 0x00006200655a7a20 */ /* 0x000fe20000400000 */
[----:B------:R-:W-:Y:S01]  /*1f20*/  ISETP.GT.U32.AND P4, PT, R7, R115, PT ;  /* 0x000000730700720c */ /* 0x000fe20003f84070 */
[----:B------:R-:W2:Y:S01]  /*1f30*/  LDL.64 R64, [R1+0x48] ;  /* 0x0000480001407983 */ /* 0x000ea20000100a00 */
[----:B------:R-:W-:-:S02]  /*1f40*/  FSEL R7, R94, -INF , !P3 ;  /* 0xff8000005e077808 */ /* 0x000fc40005800000 */
[----:B------:R-:W-:Y:S01]  /*1f50*/  IADD3 R26, P3, R52, 0x21, RZ ;  /* 0x00000021341a7810 */ /* 0x000fe20007f7e0ff */
[----:B------:R-:W-:Y:S01]  /*1f60*/  IMAD.X R31, RZ, RZ, R55, P5 ;  /* 0x000000ffff1f7224 */ /* 0x000fe200028e0637 */
[----:B------:R-:W-:Y:S02]  /*1f70*/  ISETP.GT.U32.AND.EX P2, PT, R27, RZ, PT, P2 ;  /* 0x000000ff1b00720c */ /* 0x000fe40003f44120 */
[C---:B------:R-:W-:Y:S02]  /*1f80*/  ISETP.GT.U32.AND P6, PT, R26.reuse, R2, PT ;  /* 0x000000021a00720c */ /* 0x040fe40003fc4070 */
[----:B------:R-:W-:Y:S01]  /*1f90*/  ISETP.GT.U32.AND P5, PT, R26, R115, PT ;  /* 0x000000731a00720c */ /* 0x000fe20003fa4070 */
[----:B------:R-:W-:Y:S01]  /*1fa0*/  FMUL R26, R93, c[0x0][0x188] ;  /* 0x000062005d1a7a20 */ /* 0x000fe20000400000 */
[C---:B------:R-:W-:Y:S02]  /*1fb0*/  ISETP.GT.U32.AND.EX P1, PT, R31.reuse, RZ, PT, P1 ;  /* 0x000000ff1f00720c */ /* 0x040fe40003f24110 */
[----:B------:R-:W-:Y:S01]  /*1fc0*/  ISETP.GT.U32.AND.EX P4, PT, R31, RZ, PT, P4 ;  /* 0x000000ff1f00720c */ /* 0x000fe20003f84140 */
[----:B------:R-:W-:Y:S01]  /*1fd0*/  FMUL R31, R95, c[0x0][0x188] ;  /* 0x000062005f1f7a20 */ /* 0x000fe20000400000 */
[----:B------:R-:W-:-:S02]  /*1fe0*/  ISETP.GT.U32.AND.EX P0, PT, R27, RZ, PT, P0 ;  /* 0x000000ff1b00720c */ /* 0x000fc40003f04100 */
[----:B------:R-:W-:Y:S02]  /*1ff0*/  FSEL R26, R26, -INF , !P2 ;  /* 0xff8000001a1a7808 */ /* 0x000fe40005000000 */
[----:B------:R-:W-:Y:S01]  /*2000*/  IADD3 R27, P2, R52, 0x28, RZ ;  /* 0x00000028341b7810 */ /* 0x000fe20007f5e0ff */
[----:B------:R-:W-:Y:S01]  /*2010*/  IMAD.X R33, RZ, RZ, R55, P3 ;  /* 0x000000ffff217224 */ /* 0x000fe200018e0637 */
[----:B------:R-:W-:Y:S02]  /*2020*/  FSEL R31, R31, -INF , !P0 ;  /* 0xff8000001f1f7808 */ /* 0x000fe40004000000 */
[----:B------:R-:W-:Y:S02]  /*2030*/  FSEL R66, R40, -INF , !P1 ;  /* 0xff80000028427808 */ /* 0x000fe40004800000 */
[C---:B------:R-:W-:Y:S02]  /*2040*/  ISETP.GT.U32.AND P0, PT, R27.reuse, R2, PT ;  /* 0x000000021b00720c */ /* 0x040fe40003f04070 */
[----:B------:R-:W-:-:S02]  /*2050*/  ISETP.GT.U32.AND P1, PT, R27, R115, PT ;  /* 0x000000731b00720c */ /* 0x000fc40003f24070 */
[----:B------:R-:W-:Y:S01]  /*2060*/  FSEL R27, R42, -INF , !P4 ;  /* 0xff8000002a1b7808 */ /* 0x000fe20006000000 */
[----:B------:R-:W-:Y:S01]  /*2070*/  IMAD.X R34, RZ, RZ, R55, P2 ;  /* 0x000000ffff227224 */ /* 0x000fe200010e0637 */
[----:B------:R-:W-:Y:S02]  /*2080*/  IADD3 R32, P4, R52, 0x29, RZ ;  /* 0x0000002934207810 */ /* 0x000fe40007f9e0ff */
[----:B------:R-:W-:Y:S01]  /*2090*/  ISETP.GT.U32.AND.EX P6, PT, R33, RZ, PT, P6 ;  /* 0x000000ff2100720c */ /* 0x000fe20003fc4160 */
[----:B------:R-:W-:Y:S01]  /*20a0*/  FMUL R92, R100, c[0x0][0x188] ;  /* 0x00006200645c7a20 */ /* 0x000fe20000400000 */
[C---:B------:R-:W-:Y:S02]  /*20b0*/  ISETP.GT.U32.AND P3, PT, R32.reuse, R2, PT ;  /* 0x000000022000720c */ /* 0x040fe40003f64070 */
[----:B------:R-:W-:Y:S01]  /*20c0*/  ISETP.GT.U32.AND P2, PT, R32, R115, PT ;  /* 0x000000732000720c */ /* 0x000fe20003f44070 */
[----:B------:R-:W-:Y:S01]  /*20d0*/  FMUL R32, R43, c[0x0][0x188] ;  /* 0x000062002b207a20 */ /* 0x000fe20000400000 */
[----:B------:R-:W-:-:S02]  /*20e0*/  ISETP.GT.U32.AND.EX P5, PT, R33, RZ, PT, P5 ;  /* 0x000000ff2100720c */ /* 0x000fc40003fa4150 */
[----:B------:R-:W-:Y:S02]  /*20f0*/  ISETP.GT.U32.AND.EX P0, PT, R34, RZ, PT, P0 ;  /* 0x000000ff2200720c */ /* 0x000fe40003f04100 */
[----:B------:R-:W-:Y:S02]  /*2100*/  FSEL R77, R41, -INF , !P6 ;  /* 0xff800000294d7808 */ /* 0x000fe40007000000 */
[----:B------:R-:W-:Y:S02]  /*2110*/  IADD3 R33, P6, R52, 0x30, RZ ;  /* 0x0000003034217810 */ /* 0x000fe40007fde0ff */
[----:B------:R-:W-:Y:S01]  /*2120*/  ISETP.GT.U32.AND.EX P1, PT, R34, RZ, PT, P1 ;  /* 0x000000ff2200720c */ /* 0x000fe20003f24110 */
[----:B------:R-:W-:Y:S01]  /*2130*/  IMAD.X R40, RZ, RZ, R55, P4 ;  /* 0x000000ffff287224 */ /* 0x000fe200020e0637 */
[----:B------:R-:W-:Y:S02]  /*2140*/  FSEL R32, R32, -INF , !P5 ;  /* 0xff80000020207808 */ /* 0x000fe40006800000 */
[----:B------:R-:W-:-:S02]  /*2150*/  FSEL R92, R92, -INF , !P0 ;  /* 0xff8000005c5c7808 */ /* 0x000fc40004000000 */
[CC--:B------:R-:W-:Y:S02]  /*2160*/  ISETP.GT.U32.AND P5, PT, R33.reuse, R2.reuse, PT ;  /* 0x000000022100720c */ /* 0x0c0fe40003fa4070 */
[----:B------:R-:W-:Y:S02]  /*2170*/  ISETP.GT.U32.AND P0, PT, R33, R115, PT ;  /* 0x000000732100720c */ /* 0x000fe40003f04070 */
[----:B------:R-:W-:Y:S01]  /*2180*/  FSEL R33, R102, -INF , !P1 ;  /* 0xff80000066217808 */ /* 0x000fe20004800000 */
[----:B------:R-:W-:Y:S01]  /*2190*/  IMAD.X R35, RZ, RZ, R55, P6 ;  /* 0x000000ffff237224 */ /* 0x000fe200030e0637 */
[----:B------:R-:W-:Y:S02]  /*21a0*/  IADD3 R34, P1, R52, 0x31, RZ ;  /* 0x0000003134227810 */ /* 0x000fe40007f3e0ff */
[----:B------:R-:W-:Y:S01]  /*21b0*/  ISETP.GT.U32.AND.EX P3, PT, R40, RZ, PT, P3 ;  /* 0x000000ff2800720c */ /* 0x000fe20003f64130 */
[----:B------:R-:W-:Y:S01]  /*21c0*/  FMUL R95, R96, c[0x0][0x188] ;  /* 0x00006200605f7a20 */ /* 0x000fe20000400000 */
[----:B------:R-:W-:-:S02]  /*21d0*/  ISETP.GT.U32.AND P4, PT, R34, R2, PT ;  /* 0x000000022200720c */ /* 0x000fc40003f84070 */
[-C--:B------:R-:W-:Y:S01]  /*21e0*/  ISETP.GT.U32.AND P6, PT, R34, R115.reuse, PT ;  /* 0x000000732200720c */ /* 0x080fe20003fc4070 */
[----:B------:R-:W-:Y:S01]  /*21f0*/  FMUL R34, R103, c[0x0][0x188] ;  /* 0x0000620067227a20 */ /* 0x000fe20000400000 */
[----:B------:R-:W-:Y:S01]  /*2200*/  ISETP.GT.U32.AND.EX P2, PT, R40, RZ, PT, P2 ;  /* 0x000000ff2800720c */ /* 0x000fe20003f44120 */
[----:B------:R-:W-:Y:S01]  /*2210*/  IMAD.IADD R105, R105, 0x1, R106 ;  /* 0x0000000169697824 */ /* 0x000fe200078e026a */
[----:B------:R-:W-:Y:S01]  /*2220*/  ISETP.GT.U32.AND.EX P5, PT, R35, RZ, PT, P5 ;  /* 0x000000ff2300720c */ /* 0x000fe20003fa4150 */
[----:B------:R-:W-:Y:S01]  /*2230*/  IMAD.IADD R109, R109, 0x1, R110 ;  /* 0x000000016d6d7824 */ /* 0x000fe200078e026e */
[----:B------:R-:W-:Y:S01]  /*2240*/  FSEL R90, R90, -INF , !P3 ;  /* 0xff8000005a5a7808 */ /* 0x000fe20005800000 */
[----:B------:R-:W3:Y:S01]  /*2250*/  LDL.64 R110, [R1+0x40] ;  /* 0x00004000016e7983 */ /* 0x000ee20000100a00 */
[----:B------:R-:W-:Y:S01]  /*2260*/  ISETP.GT.U32.AND.EX P0, PT, R35, RZ, PT, P0 ;  /* 0x000000ff2300720c */ /* 0x000fe20003f04100 */
[----:B------:R-:W-:Y:S01]  /*2270*/  FMUL R35, R98, c[0x0][0x188] ;  /* 0x0000620062237a20 */ /* 0x000fe20000400000 */
[C---:B------:R-:W-:Y:S01]  /*2280*/  IADD3 R40, P3, R52.reuse, 0x39, RZ ;  /* 0x0000003934287810 */ /* 0x040fe20007f7e0ff */
[----:B------:R-:W-:Y:S01]  /*2290*/  FMUL R97, R97, c[0x0][0x188] ;  /* 0x0000620061617a20 */ /* 0x000fe20000400000 */
[----:B------:R-:W-:Y:S01]  /*22a0*/  LOP3.LUT R41, R52, 0x59, RZ, 0xfc, !PT ;  /* 0x0000005934297812 */ /* 0x000fe200078efcff */
[----:B------:R-:W-:Y:S01]  /*22b0*/  FMUL R89, R89, c[0x0][0x188] ;  /* 0x0000620059597a20 */ /* 0x000fe20000400000 */
[----:B------:R-:W-:Y:S01]  /*22c0*/  FSEL R34, R34, -INF , !P2 ;  /* 0xff80000022227808 */ /* 0x000fe20005000000 */
[----:B------:R-:W-:Y:S01]  /*22d0*/  FMUL R91, R91, c[0x0][0x188] ;  /* 0x000062005b5b7a20 */ /* 0x000fe20000400000 */
[----:B------:R-:W-:Y:S01]  /*22e0*/  FSEL R95, R95, -INF , !P5 ;  /* 0xff8000005f5f7808 */ /* 0x000fe20006800000 */
[----:B------:R-:W-:Y:S01]  /*22f0*/  FMUL R125, R13, c[0x0][0x188] ;  /* 0x000062000d7d7a20 */ /* 0x000fe20000400000 */
[C---:B------:R-:W-:Y:S01]  /*2300*/  ISETP.GT.U32.AND P2, PT, R40.reuse, R2, PT ;  /* 0x000000022800720c */ /* 0x040fe20003f44070 */
[----:B------:R-:W4:Y:S01]  /*2310*/  LDL.64 R102, [R1+0x30] ;  /* 0x0000300001667983 */ /* 0x000f220000100a00 */
[----:B------:R-:W-:Y:S01]  /*2320*/  ISETP.GT.U32.AND P5, PT, R40, R115, PT ;  /* 0x000000732800720c */ /* 0x000fe20003fa4070 */
[----:B------:R-:W-:Y:S01]  /*2330*/  IMAD.X R40, RZ, RZ, R55, P1 ;  /* 0x000000ffff287224 */ /* 0x000fe200008e0637 */
[----:B------:R-:W-:-:S02]  /*2340*/  FSEL R35, R35, -INF , !P0 ;  /* 0xff80000023237808 */ /* 0x000fc40004000000 */
[C---:B------:R-:W-:Y:S02]  /*2350*/  ISETP.GT.U32.AND P0, PT, R41.reuse, R115, PT ;  /* 0x000000732900720c */ /* 0x040fe40003f04070 */
[----:B------:R-:W-:Y:S01]  /*2360*/  ISETP.GT.U32.AND P1, PT, R41, R2, PT ;  /* 0x000000022900720c */ /* 0x000fe20003f24070 */
[----:B------:R-:W-:-:S05]  /*2370*/  IMAD.X R41, RZ, RZ, R55, P3 ;  /* 0x000000ffff297224 */ /* 0x000fca00018e0637 */
[C---:B------:R-:W-:Y:S02]  /*2380*/  ISETP.GT.U32.AND.EX P2, PT, R41.reuse, RZ, PT, P2 ;  /* 0x000000ff2900720c */ /* 0x040fe40003f44120 */
[----:B------:R-:W-:Y:S02]  /*2390*/  ISETP.GT.U32.AND.EX P5, PT, R41, RZ, PT, P5 ;  /* 0x000000ff2900720c */ /* 0x000fe40003fa4150 */
[----:B------:R-:W-:-:S04]  /*23a0*/  LOP3.LUT R41, R105, 0x3, RZ, 0xc0, !PT ;  /* 0x0000000369297812 */ /* 0x000fc800078ec0ff */
[----:B------:R-:W-:Y:S02]  /*23b0*/  IADD3 R41, R41, R78, R79 ;  /* 0x0000004e29297210 */ /* 0x000fe40007ffe04f */
[----:B------:R-:W5:Y:S01]  /*23c0*/  LDL.64 R78, [R1+0x38] ;  /* 0x00003800014e7983 */ /* 0x000f620000100a00 */
[----:B------:R-:W-:Y:S02]  /*23d0*/  ISETP.GT.U32.AND.EX P4, PT, R40, RZ, PT, P4 ;  /* 0x000000ff2800720c */ /* 0x000fe40003f84140 */
[----:B------:R-:W-:Y:S02]  /*23e0*/  LOP3.LUT R42, R52, 0x58, RZ, 0xfc, !PT ;  /* 0x00000058342a7812 */ /* 0x000fe400078efcff */
[----:B------:R-:W-:Y:S01]  /*23f0*/  ISETP.GT.U32.AND.EX P6, PT, R40, RZ, PT, P6 ;  /* 0x000000ff2800720c */ /* 0x000fe20003fc4160 */
[----:B------:R-:W-:Y:S01]  /*2400*/  FMUL R40, R99, c[0x0][0x188] ;  /* 0x0000620063287a20 */ /* 0x000fe20000400000 */
[----:B------:R-:W-:Y:S02]  /*2410*/  FSEL R100, R97, -INF , !P4 ;  /* 0xff80000061647808 */ /* 0x000fe40006000000 */
[----:B------:R-:W-:-:S02]  /*2420*/  ISETP.GT.U32.AND P4, PT, R42, R115, PT ;  /* 0x000000732a00720c */ /* 0x000fc40003f84070 */
[-C--:B------:R-:W-:Y:S02]  /*2430*/  ISETP.GT.U32.AND P3, PT, R42, R2.reuse, PT ;  /* 0x000000022a00720c */ /* 0x080fe40003f64070 */
[----:B------:R-:W-:Y:S02]  /*2440*/  LOP3.LUT R42, R52, 0x51, RZ, 0xfc, !PT ;  /* 0x00000051342a7812 */ /* 0x000fe400078efcff */
[----:B------:R-:W-:Y:S02]  /*2450*/  FSEL R40, R40, -INF , !P6 ;  /* 0xff80000028287808 */ /* 0x000fe40007000000 */
[----:B------:R-:W-:Y:S02]  /*2460*/  FSEL R99, R89, -INF , !P2 ;  /* 0xff80000059637808 */ /* 0x000fe40005000000 */
[C---:B------:R-:W-:Y:S02]  /*2470*/  ISETP.GT.U32.AND P6, PT, R42.reuse, R115, PT ;  /* 0x000000732a00720c */ /* 0x040fe40003fc4070 */
[----:B------:R-:W-:-:S02]  /*2480*/  ISETP.GT.U32.AND P2, PT, R42, R2, PT ;  /* 0x000000022a00720c */ /* 0x000fc40003f44070 */
[----:B------:R-:W-:Y:S02]  /*2490*/  ISETP.GT.U32.AND.EX P1, PT, R55, RZ, PT, P1 ;  /* 0x000000ff3700720c */ /* 0x000fe40003f24110 */
[----:B------:R-:W-:Y:S02]  /*24a0*/  LOP3.LUT R109, R109, 0x3, RZ, 0xc0, !PT ;  /* 0x000000036d6d7812 */ /* 0x000fe400078ec0ff */
[----:B------:R-:W-:Y:S02]  /*24b0*/  FSEL R13, R91, -INF , !P5 ;  /* 0xff8000005b0d7808 */ /* 0x000fe40006800000 */
[----:B------:R-:W-:Y:S02]  /*24c0*/  FSEL R125, R125, -INF , !P1 ;  /* 0xff8000007d7d7808 */ /* 0x000fe40004800000 */
[----:B------:R-:W-:Y:S02]  /*24d0*/  IADD3 R108, R109, R108, R107 ;  /* 0x0000006c6d6c7210 */ /* 0x000fe40007ffe06b */
[----:B------:R-:W4:Y:S01]  /*24e0*/  LDL.64 R106, [R1+0x18] ;  /* 0x00001800016a7983 */ /* 0x000f220000100a00 */
[----:B--2---:R-:W-:Y:S01]  /*24f0*/  IMAD.WIDE R42, R0, 0x2, R64 ;  /* 0x00000002002a7825 */ /* 0x004fe200078e0240 */
[----:B------:R-:W-:-:S04]  /*2500*/  LOP3.LUT R64, R52, 0x50, RZ, 0xfc, !PT ;  /* 0x0000005034407812 */ /* 0x000fc800078efcff */
[----:B------:R3:W2:Y:S01]  /*2510*/  LDG.E.U16 R97, [R42.64] ;  /* 0x000000062a617981 */ /* 0x0006a2000c1e1500 */
[C---:B------:R-:W-:Y:S02]  /*2520*/  ISETP.GT.U32.AND P5, PT, R64.reuse, R115, PT ;  /* 0x000000734000720c */ /* 0x040fe40003fa4070 */
[----:B------:R-:W-:Y:S01]  /*2530*/  ISETP.GT.U32.AND P1, PT, R64, R2, PT ;  /* 0x000000024000720c */ /* 0x000fe20003f24070 */
[C---:B---3--:R-:W-:Y:S02]  /*2540*/  IMAD.WIDE R42, R0.reuse, 0x2, R110 ;  /* 0x00000002002a7825 */ /* 0x048fe400078e026e */
[----:B------:R-:W3:Y:S04]  /*2550*/  LDL.64 R110, [R1+0x10] ;  /* 0x00001000016e7983 */ /* 0x000ee80000100a00 */
[----:B------:R0:W2:Y:S04]  /*2560*/  LDG.E.U16 R98, [R42.64] ;  /* 0x000000062a627981 */ /* 0x0000a8000c1e1500 */
[----:B0-----:R-:W2:Y:S01]  /*2570*/  LDL.64 R42, [R1+0x28] ;  /* 0x00002800012a7983 */ /* 0x001ea20000100a00 */
[----:B-----5:R-:W-:-:S05]  /*2580*/  IMAD.WIDE R64, R0, 0x2, R78 ;  /* 0x0000000200407825 */ /* 0x020fca00078e024e */
[----:B------:R0:W5:Y:S04]  /*2590*/  LDG.E.U16 R101, [R64.64] ;  /* 0x0000000640657981 */ /* 0x000168000c1e1500 */
[----:B0-----:R-:W5:Y:S01]  /*25a0*/  LDL.64 R64, [R1+0x20] ;  /* 0x0000200001407983 */ /* 0x001f620000100a00 */
[----:B----4-:R-:W-:-:S05]  /*25b0*/  IMAD.WIDE R78, R0, 0x2, R102 ;  /* 0x00000002004e7825 */ /* 0x010fca00078e0266 */
[----:B------:R0:W4:Y:S02]  /*25c0*/  LDG.E.U16 R102, [R78.64] ;  /* 0x000000064e667981 */ /* 0x000124000c1e1500 */
[----:B0-----:R-:W-:-:S05]  /*25d0*/  IMAD.WIDE R78, R0, 0x2, R106 ;  /* 0x00000002004e7825 */ /* 0x001fca00078e026a */
[----:B------:R0:W4:Y:S01]  /*25e0*/  LDG.E.U16 R107, [R78.64] ;  /* 0x000000064e6b7981 */ /* 0x000122000c1e1500 */
[----:B------:R-:W-:Y:S01]  /*25f0*/  LOP3.LUT R104, R104, 0xf, RZ, 0xc0, !PT ;  /* 0x0000000f68687812 */ /* 0x000fe200078ec0ff */
[----:B------:R-:W-:Y:S01]  /*2600*/  IMAD.SHL.U32 R108, R108, 0x100, RZ ;  /* 0x000001006c6c7824 */ /* 0x000fe200078e00ff */
[----:B------:R-:W-:Y:S01]  /*2610*/  ISETP.GT.U32.AND.EX P0, PT, R55, RZ, PT, P0 ;  /* 0x000000ff3700720c */ /* 0x000fe20003f04100 */
[----:B------:R-:W-:Y:S01]  /*2620*/  FMUL R15, R15, c[0x0][0x188] ;  /* 0x000062000f0f7a20 */ /* 0x000fe20000400000 */
[----:B------:R-:W-:Y:S01]  /*2630*/  ISETP.GT.U32.AND.EX P3, PT, R55, RZ, PT, P3 ;  /* 0x000000ff3700720c */ /* 0x000fe20003f64130 */
[----:B------:R-:W-:Y:S01]  /*2640*/  FMUL R123, R12, c[0x0][0x188] ;  /* 0x000062000c7b7a20 */ /* 0x000fe20000400000 */
[----:B------:R-:W-:Y:S01]  /*2650*/  LOP3.LUT R108, R108, 0xf00, RZ, 0xe2, !PT ;  /* 0x00000f006c6c7812 */ /* 0x000fe200078ee2ff */
[----:B------:R-:W-:Y:S01]  /*2660*/  IMAD R76, R76, 0x10, R104 ;  /* 0x000000104c4c7824 */ /* 0x000fe200078e0268 */
[----:B------:R-:W-:Y:S01]  /*2670*/  LOP3.LUT R12, R52, 0x49, RZ, 0xfc, !PT ;  /* 0x00000049340c7812 */ /* 0x000fe200078efcff */
[----:B------:R-:W-:Y:S01]  /*2680*/  FMUL R20, R20, c[0x0][0x188] ;  /* 0x0000620014147a20 */ /* 0x000fe20000400000 */
[----:B------:R-:W-:Y:S01]  /*2690*/  FSEL R89, R15, -INF , !P0 ;  /* 0xff8000000f597808 */ /* 0x000fe20004000000 */
[----:B------:R-:W-:Y:S01]  /*26a0*/  FMUL R14, R14, c[0x0][0x188] ;  /* 0x000062000e0e7a20 */ /* 0x000fe20000400000 */
[----:B------:R-:W-:Y:S01]  /*26b0*/  FSEL R123, R123, -INF , !P3 ;  /* 0xff8000007b7b7808 */ /* 0x000fe20005800000 */
[----:B------:R-:W-:Y:S01]  /*26c0*/  FMUL R21, R21, c[0x0][0x188] ;  /* 0x0000620015157a20 */ /* 0x000fe20000400000 */
[----:B------:R-:W-:Y:S01]  /*26d0*/  ISETP.GT.U32.AND.EX P1, PT, R55, RZ, PT, P1 ;  /* 0x000000ff3700720c */ /* 0x000fe20003f24110 */
[----:B------:R-:W-:Y:S01]  /*26e0*/  IMAD R41, R41, 0x1000, R108 ;  /* 0x0000100029297824 */ /* 0x000fe200078e026c */
[----:B------:R-:W-:-:S02]  /*26f0*/  LOP3.LUT R76, R76, 0xff, RZ, 0xc0, !PT ;  /* 0x000000ff4c4c7812 */ /* 0x000fc400078ec0ff */
[C---:B------:R-:W-:Y:S02]  /*2700*/  ISETP.GT.U32.AND P0, PT, R12.reuse, R115, PT ;  /* 0x000000730c00720c */ /* 0x040fe40003f04070 */
[----:B------:R-:W-:Y:S02]  /*2710*/  ISETP.GT.U32.AND P3, PT, R12, R2, PT ;  /* 0x000000020c00720c */ /* 0x000fe40003f64070 */
[C---:B------:R-:W-:Y:S02]  /*2720*/  ISETP.GT.U32.AND.EX P4, PT, R55.reuse, RZ, PT, P4 ;  /* 0x000000ff3700720c */ /* 0x040fe40003f84140 */
[----:B------:R-:W-:Y:S02]  /*2730*/  ISETP.GT.U32.AND.EX P2, PT, R55, RZ, PT, P2 ;  /* 0x000000ff3700720c */ /* 0x000fe40003f44120 */
[----:B------:R-:W-:Y:S01]  /*2740*/  LOP3.LUT R12, R52, 0x48, RZ, 0xfc, !PT ;  /* 0x00000048340c7812 */ /* 0x000fe200078efcff */
[----:B------:R-:W-:Y:S01]  /*2750*/  FMUL R23, R23, c[0x0][0x188] ;  /* 0x0000620017177a20 */ /* 0x000fe20000400000 */
[----:B------:R-:W-:Y:S01]  /*2760*/  FSEL R103, R20, -INF , !P1 ;  /* 0xff80000014677808 */ /* 0x000fe20004800000 */
[----:B------:R-:W-:Y:S01]  /*2770*/  IMAD.IADD R20, R41, 0x1, R76 ;  /* 0x0000000129147824 */ /* 0x000fe200078e024c */
[----:B0-----:R-:W-:-:S02]  /*2780*/  FSEL R79, R14, -INF , !P4 ;  /* 0xff8000000e4f7808 */ /* 0x001fc40006000000 */
[----:B------:R-:W-:Y:S02]  /*2790*/  FSEL R116, R21, -INF , !P2 ;  /* 0xff80000015747808 */ /* 0x000fe40005000000 */
[C---:B------:R-:W-:Y:S02]  /*27a0*/  ISETP.GT.U32.AND P4, PT, R12.reuse, R115, PT ;  /* 0x000000730c00720c */ /* 0x040fe40003f84070 */
[----:B------:R-:W-:Y:S02]  /*27b0*/  ISETP.GT.U32.AND P2, PT, R12, R2, PT ;  /* 0x000000020c00720c */ /* 0x000fe40003f44070 */
[----:B------:R-:W-:Y:S02]  /*27c0*/  ISETP.GT.U32.AND.EX P6, PT, R55, RZ, PT, P6 ;  /* 0x000000ff3700720c */ /* 0x000fe40003fc4160 */
[----:B------:R-:W-:Y:S02]  /*27d0*/  LOP3.LUT R12, R52, 0x41, RZ, 0xfc, !PT ;  /* 0x00000041340c7812 */ /* 0x000fe400078efcff */
[----:B------:R-:W-:-:S02]  /*27e0*/  LOP3.LUT R20, R20, 0xffff, RZ, 0xc0, !PT ;  /* 0x0000ffff14147812 */ /* 0x000fc400078ec0ff */
[----:B------:R-:W-:Y:S01]  /*27f0*/  ISETP.GT.U32.AND P1, PT, R12, R2, PT ;  /* 0x000000020c00720c */ /* 0x000fe20003f24070 */
[----:B------:R-:W-:Y:S01]  /*2800*/  FMUL R36, R36, c[0x0][0x188] ;  /* 0x0000620024247a20 */ /* 0x000fe20000400000 */
[C---:B------:R-:W-:Y:S02]  /*2810*/  ISETP.GT.U32.AND.EX P0, PT, R55.reuse, RZ, PT, P0 ;  /* 0x000000ff3700720c */ /* 0x040fe40003f04100 */
[--C-:B------:R-:W-:Y:S02]  /*2820*/  SHF.R.U32.HI R14, RZ, 0xf, R20.reuse ;  /* 0x0000000fff0e7819 */ /* 0x100fe40000011614 */
[----:B------:R-:W-:Y:S02]  /*2830*/  ISETP.GT.U32.AND.EX P2, PT, R55, RZ, PT, P2 ;  /* 0x000000ff3700720c */ /* 0x000fe40003f44120 */
[----:B------:R-:W-:Y:S02]  /*2840*/  SHF.R.U32.HI R15, RZ, 0xe, R20 ;  /* 0x0000000eff0f7819 */ /* 0x000fe40000011614 */
[----:B------:R-:W-:Y:S01]  /*2850*/  FMNMX R21, R59, R72, !PT ;  /* 0x000000483b157209 */ /* 0x000fe20007800000 */
[----:B------:R-:W-:Y:S01]  /*2860*/  FMUL R22, R22, c[0x0][0x188] ;  /* 0x0000620016167a20 */ /* 0x000fe20000400000 */
[----:B------:R-:W-:-:S02]  /*2870*/  FSEL R94, R36, -INF , !P2 ;  /* 0xff800000245e7808 */ /* 0x000fc40005000000 */
[----:B------:R-:W-:Y:S02]  /*2880*/  ISETP.GT.U32.AND.EX P4, PT, R55, RZ, PT, P4 ;  /* 0x000000ff3700720c */ /* 0x000fe40003f84140 */
[----:B------:R-:W-:Y:S01]  /*2890*/  LOP3.LUT P2, RZ, R15, 0x1, RZ, 0xc0, !PT ;  /* 0x000000010fff7812 */ /* 0x000fe2000784c0ff */
[----:B------:R-:W-:Y:S01]  /*28a0*/  FMUL R37, R37, c[0x0][0x188] ;  /* 0x0000620025257a20 */ /* 0x000fe20000400000 */
[----:B------:R-:W-:Y:S02]  /*28b0*/  ISETP.GT.U32.AND.EX P5, PT, R55, RZ, PT, P5 ;  /* 0x000000ff3700720c */ /* 0x000fe40003fa4150 */
[----:B------:R-:W-:Y:S02]  /*28c0*/  SHF.R.U32.HI R15, RZ, 0xd, R20 ;  /* 0x0000000dff0f7819 */ /* 0x000fe40000011614 */
[----:B------:R-:W-:Y:S01]  /*28d0*/  FMNMX R21, R58, R21, !PT ;  /* 0x000000153a157209 */ /* 0x000fe20007800000 */
[----:B------:R-:W-:Y:S01]  /*28e0*/  FMUL R61, R61, c[0x0][0x188] ;  /* 0x000062003d3d7a20 */ /* 0x000fe20000400000 */
[----:B------:R-:W-:-:S02]  /*28f0*/  ISETP.GT.U32.AND.EX P3, PT, R55, RZ, PT, P3 ;  /* 0x000000ff3700720c */ /* 0x000fc40003f64130 */
[----:B------:R-:W-:Y:S01]  /*2900*/  LOP3.LUT R52, R52, 0x40, RZ, 0xfc, !PT ;  /* 0x0000004034347812 */ /* 0x000fe200078efcff */
[----:B------:R-:W-:Y:S01]  /*2910*/  FMUL R63, R63, c[0x0][0x188] ;  /* 0x000062003f3f7a20 */ /* 0x000fe20000400000 */
[----:B------:R-:W-:Y:S02]  /*2920*/  ISETP.GT.U32.AND.EX P1, PT, R55, RZ, PT, P1 ;  /* 0x000000ff3700720c */ /* 0x000fe40003f24110 */
[----:B------:R-:W-:Y:S02]  /*2930*/  FSEL R96, R37, -INF , !P3 ;  /* 0xff80000025607808 */ /* 0x000fe40005800000 */
[----:B------:R-:W-:Y:S02]  /*2940*/  ISETP.GT.U32.AND P3, PT, R52, R2, PT ;  /* 0x000000023400720c */ /* 0x000fe40003f64070 */
[----:B------:R-:W-:Y:S01]  /*2950*/  FSEL R93, R61, -INF , !P1 ;  /* 0xff8000003d5d7808 */ /* 0x000fe20004800000 */
[----:B------:R-:W-:Y:S01]  /*2960*/  FMUL R60, R60, c[0x0][0x188] ;  /* 0x000062003c3c7a20 */ /* 0x000fe20000400000 */
[----:B------:R-:W-:Y:S01]  /*2970*/  ISETP.GT.U32.AND.EX P3, PT, R55, RZ, PT, P3 ;  /* 0x000000ff3700720c */ /* 0x000fe20003f64130 */
[----:B------:R-:W-:-:S03]  /*2980*/  FMUL R41, R62, c[0x0][0x188] ;  /* 0x000062003e297a20 */ /* 0x000fc60000400000 */
[----:B------:R-:W-:Y:S01]  /*2990*/  FSEL R91, R60, -INF , !P3 ;  /* 0xff8000003c5b7808 */ /* 0x000fe20005800000 */
[----:B--2---:R-:W-:-:S05]  /*29a0*/  IMAD.WIDE R42, R0, 0x2, R42 ;  /* 0x00000002002a7825 */ /* 0x004fca00078e022a */
[----:B------:R3:W2:Y:S02]  /*29b0*/  LDG.E.U16 R105, [R42.64] ;  /* 0x000000062a697981 */ /* 0x0006a4000c1e1500 */
[----:B---3--:R-:W-:-:S05]  /*29c0*/  IMAD.WIDE R42, R0, 0x2, R110 ;  /* 0x00000002002a7825 */ /* 0x008fca00078e026e */
[----:B------:R0:W3:Y:S01]  /*29d0*/  LDG.E.U16 R110, [R42.64] ;  /* 0x000000062a6e7981 */ /* 0x0000e2000c1e1500 */
[----:B-----5:R-:W-:-:S05]  /*29e0*/  IMAD.WIDE R64, R0, 0x2, R64 ;  /* 0x0000000200407825 */ /* 0x020fca00078e0240 */
[----:B------:R1:W5:Y:S01]  /*29f0*/  LDG.E.U16 R106, [R64.64] ;  /* 0x00000006406a7981 */ /* 0x000362000c1e1500 */
[----:B0-----:R-:W-:Y:S02]  /*2a00*/  FSEL R43, R23, -INF , !P6 ;  /* 0xff800000172b7808 */ /* 0x001fe40007000000 */
[----:B------:R-:W-:Y:S01]  /*2a10*/  ISETP.GT.U32.AND P6, PT, R12, R115, PT ;  /* 0x000000730c00720c */ /* 0x000fe20003fc4070 */
[----:B------:R-:W-:Y:S01]  /*2a20*/  FMUL R12, R39, c[0x0][0x188] ;  /* 0x00006200270c7a20 */ /* 0x000fe20000400000 */
[----:B------:R-:W-:Y:S01]  /*2a30*/  FSEL R42, R22, -INF , !P5 ;  /* 0xff800000162a7808 */ /* 0x000fe20006800000 */
[----:B------:R-:W-:Y:S01]  /*2a40*/  FMUL R76, R10, c[0x0][0x188] ;  /* 0x000062000a4c7a20 */ /* 0x000fe20000400000 */
[----:B------:R-:W-:Y:S02]  /*2a50*/  BAR.SYNC.DEFER_BLOCKING 0x0 ;  /* 0x0000000000007b1d */ /* 0x000fe40000010000 */
[----:B------:R-:W-:Y:S02]  /*2a60*/  FSEL R12, R12, -INF , !P0 ;  /* 0xff8000000c0c7808 */ /* 0x000fe40004000000 */
[----:B------:R-:W-:Y:S01]  /*2a70*/  LOP3.LUT P0, RZ, R14, 0x1, RZ, 0xc0, !PT ;  /* 0x000000010eff7812 */ /* 0x000fe2000780c0ff */
[----:B------:R-:W-:Y:S01]  /*2a80*/  FMUL R14, R38, c[0x0][0x188] ;  /* 0x00006200260e7a20 */ /* 0x000fe20000400000 */
[----:B------:R-:W-:-:S04]  /*2a90*/  FMNMX R22, R74, R21, !PT ;  /* 0x000000154a167209 */ /* 0x000fc80007800000 */
[----:B------:R-:W-:Y:S02]  /*2aa0*/  FSEL R14, R14, -INF , !P4 ;  /* 0xff8000000e0e7808 */ /* 0x000fe40006000000 */
[----:B------:R-:W-:Y:S02]  /*2ab0*/  LOP3.LUT P4, RZ, R15, 0x1, RZ, 0xc0, !PT ;  /* 0x000000010fff7812 */ /* 0x000fe4000788c0ff */
[--C-:B------:R-:W-:Y:S02]  /*2ac0*/  SHF.R.U32.HI R15, RZ, 0xc, R20.reuse ;  /* 0x0000000cff0f7819 */ /* 0x100fe40000011614 */
[----:B------:R-:W-:Y:S02]  /*2ad0*/  ISETP.GT.U32.AND.EX P6, PT, R55, RZ, PT, P6 ;  /* 0x000000ff3700720c */ /* 0x000fe40003fc4160 */
[----:B------:R-:W-:Y:S02]  /*2ae0*/  SHF.R.U32.HI R21, RZ, 0xb, R20 ;  /* 0x0000000bff157819 */ /* 0x000fe40000011614 */
[----:B------:R-:W-:-:S02]  /*2af0*/  LOP3.LUT P1, RZ, R15, 0x1, RZ, 0xc0, !PT ;  /* 0x000000010fff7812 */ /* 0x000fc4000782c0ff */
[----:B------:R-:W-:Y:S02]  /*2b00*/  FMNMX R22, R5, R22, !PT ;  /* 0x0000001605167209 */ /* 0x000fe40007800000 */
[----:B------:R-:W-:Y:S02]  /*2b10*/  FSEL R15, R63, -INF , !P6 ;  /* 0xff8000003f0f7808 */ /* 0x000fe40007000000 */
[----:B------:R-:W-:Y:S02]  /*2b20*/  LOP3.LUT P6, RZ, R21, 0x1, RZ, 0xc0, !PT ;  /* 0x0000000115ff7812 */ /* 0x000fe400078cc0ff */
[----:B------:R-:W-:Y:S02]  /*2b30*/  ISETP.GT.U32.AND P5, PT, R52, R115, PT ;  /* 0x000000733400720c */ /* 0x000fe40003fa4070 */
[----:B------:R-:W-:Y:S02]  /*2b40*/  SHF.R.U32.HI R21, RZ, 0xa, R20 ;  /* 0x0000000aff157819 */ /* 0x000fe40000011614 */
[----:B------:R-:W-:-:S02]  /*2b50*/  FMNMX R22, R25, R22, !PT ;  /* 0x0000001619167209 */ /* 0x000fc40007800000 */
[----:B------:R-:W-:Y:S02]  /*2b60*/  ISETP.GT.U32.AND.EX P5, PT, R55, RZ, PT, P5 ;  /* 0x000000ff3700720c */ /* 0x000fe40003fa4150 */
[----:B------:R-:W-:Y:S02]  /*2b70*/  LOP3.LUT P3, RZ, R21, 0x1, RZ, 0xc0, !PT ;  /* 0x0000000115ff7812 */ /* 0x000fe4000786c0ff */
[----:B------:R-:W-:Y:S02]  /*2b80*/  SHF.R.U32.HI R21, RZ, 0x9, R20 ;  /* 0x00000009ff157819 */ /* 0x000fe40000011614 */
[----:B------:R-:W-:Y:S02]  /*2b90*/  FMNMX R22, R7, R22, !PT ;  /* 0x0000001607167209 */ /* 0x000fe40007800000 */
[----:B------:R-:W-:Y:S02]  /*2ba0*/  FSEL R41, R41, -INF , !P5 ;  /* 0xff80000029297808 */ /* 0x000fe40006800000 */
[----:B------:R-:W-:-:S02]  /*2bb0*/  LOP3.LUT P5, RZ, R21, 0x1, RZ, 0xc0, !PT ;  /* 0x0000000115ff7812 */ /* 0x000fc400078ac0ff */
[----:B------:R-:W-:Y:S02]  /*2bc0*/  FMNMX R22, R31, R22, !PT ;  /* 0x000000161f167209 */ /* 0x000fe40007800000 */
[----:B------:R-:W-:Y:S02]  /*2bd0*/  FMNMX R21, R56, R57, !PT ;  /* 0x0000003938157209 */ /* 0x000fe40007800000 */
[----:B------:R-:W-:Y:S02]  /*2be0*/  FMNMX R22, R27, R22, !PT ;  /* 0x000000161b167209 */ /* 0x000fe40007800000 */
[----:B------:R-:W-:Y:S01]  /*2bf0*/  FMNMX R21, R53, R21, !PT ;  /* 0x0000001535157209 */ /* 0x000fe20007800000 */
[----:B------:R-:W-:Y:S01]  /*2c00*/  FMUL R115, R16, c[0x0][0x188] ;  /* 0x0000620010737a20 */ /* 0x000fe20000400000 */
[----:B------:R-:W-:Y:S02]  /*2c10*/  FMNMX R16, R32, R22, !PT ;  /* 0x0000001620107209 */ /* 0x000fe40007800000 */
[----:B------:R-:W-:-:S02]  /*2c20*/  FMNMX R21, R54, R21, !PT ;  /* 0x0000001536157209 */ /* 0x000fc40007800000 */
[----:B------:R-:W-:Y:S02]  /*2c30*/  FMNMX R16, R33, R16, !PT ;  /* 0x0000001021107209 */ /* 0x000fe40007800000 */
[----:B------:R-:W-:Y:S01]  /*2c40*/  FMNMX R21, R4, R21, !PT ;  /* 0x0000001504157209 */ /* 0x000fe20007800000 */
[----:B-1----:R-:W-:Y:S01]  /*2c50*/  FMUL R64, R18, c[0x0][0x188] ;  /* 0x0000620012407a20 */ /* 0x002fe20000400000 */
[----:B------:R-:W-:Y:S02]  /*2c60*/  FMNMX R16, R34, R16, !PT ;  /* 0x0000001022107209 */ /* 0x000fe40007800000 */
[----:B------:R-:W-:Y:S02]  /*2c70*/  FMNMX R18, R6, R21, !PT ;  /* 0x0000001506127209 */ /* 0x000fe40007800000 */
[----:B------:R-:W-:Y:S02]  /*2c80*/  FMNMX R16, R35, R16, !PT ;  /* 0x0000001023107209 */ /* 0x000fe40007800000 */
[----:B------:R-:W-:-:S02]  /*2c90*/  FMNMX R18, R24, R18, !PT ;  /* 0x0000001218127209 */ /* 0x000fc40007800000 */
[----:B------:R-:W-:Y:S02]  /*2ca0*/  FMNMX R16, R40, R16, !PT ;  /* 0x0000001028107209 */ /* 0x000fe40007800000 */
[----:B------:R-:W-:Y:S02]  /*2cb0*/  FMNMX R18, R26, R18, !PT ;  /* 0x000000121a127209 */ /* 0x000fe40007800000 */
        /* <DEDUP_REMOVED lines=17> */
[----:B------:R-:W-:Y:S01]  /*2dd0*/  FMNMX R10, R91, R10, !PT ;  /* 0x0000000a5b0a7209 */ /* 0x000fe20007800000 */
[----:B------:R-:W-:Y:S01]  /*2de0*/  FMUL R78, R19, c[0x0][0x188] ;  /* 0x00006200134e7a20 */ /* 0x000fe20000400000 */
[----:B------:R-:W-:Y:S02]  /*2df0*/  FSEL R64, R64, -INF , !P4 ;  /* 0xff80000040407808 */ /* 0x000fe40006000000 */
[----:B------:R-:W-:Y:S02]  /*2e00*/  FMNMX R16, R89, R16, !PT ;  /* 0x0000001059107209 */ /* 0x000fe40007800000 */
[----:B------:R-:W-:Y:S02]  /*2e10*/  SHF.R.U32.HI R22, RZ, 0x8, R20 ;  /* 0x00000008ff167819 */ /* 0x000fe40000011614 */
[----:B------:R-:W-:Y:S01]  /*2e20*/  FMNMX R10, R93, R10, !PT ;  /* 0x0000000a5d0a7209 */ /* 0x000fe20007800000 */
[----:B------:R-:W-:Y:S01]  /*2e30*/  FMUL R75, R11, c[0x0][0x188] ;  /* 0x000062000b4b7a20 */ /* 0x000fe20000400000 */
[----:B------:R-:W-:-:S02]  /*2e40*/  FSEL R115, R115, -INF , !P0 ;  /* 0xff80000073737808 */ /* 0x000fc40004000000 */
[----:B------:R-:W-:Y:S02]  /*2e50*/  FSEL R78, R78, -INF , !P1 ;  /* 0xff8000004e4e7808 */ /* 0x000fe40004800000 */
[----:B------:R-:W-:Y:S02]  /*2e60*/  FMNMX R16, R64, R16, !PT ;  /* 0x0000001040107209 */ /* 0x000fe40007800000 */
[----:B------:R-:W-:Y:S02]  /*2e70*/  LOP3.LUT P0, RZ, R22, 0x1, RZ, 0xc0, !PT ;  /* 0x0000000116ff7812 */ /* 0x000fe4000780c0ff */
[----:B------:R-:W-:Y:S02]  /*2e80*/  FMNMX R10, R94, R10, !PT ;  /* 0x0000000a5e0a7209 */ /* 0x000fe40007800000 */
[--C-:B------:R-:W-:Y:S02]  /*2e90*/  SHF.R.U32.HI R18, RZ, 0x5, R20.reuse ;  /* 0x00000005ff127819 */ /* 0x100fe40000011614 */
[----:B------:R-:W-:Y:S01]  /*2ea0*/  SHF.R.U32.HI R11, RZ, 0x4, R20 ;  /* 0x00000004ff0b7819 */ /* 0x000fe20000011614 */
[----:B------:R-:W-:Y:S01]  /*2eb0*/  FMUL R73, R86, c[0x0][0x188] ;  /* 0x0000620056497a20 */ /* 0x000fe20000400000 */
[----:B------:R-:W-:-:S02]  /*2ec0*/  FSEL R76, R76, -INF , !P5 ;  /* 0xff8000004c4c7808 */ /* 0x000fc40006800000 */
[----:B------:R-:W-:Y:S02]  /*2ed0*/  FMNMX R16, R78, R16, !PT ;  /* 0x000000104e107209 */ /* 0x000fe40007800000 */
[----:B------:R-:W-:Y:S02]  /*2ee0*/  FSEL R75, R75, -INF , !P0 ;  /* 0xff8000004b4b7808 */ /* 0x000fe40004000000 */
[----:B------:R-:W-:Y:S02]  /*2ef0*/  FMNMX R10, R96, R10, !PT ;  /* 0x0000000a600a7209 */ /* 0x000fe40007800000 */
[----:B------:R-:W-:Y:S02]  /*2f00*/  LOP3.LUT P5, RZ, R18, 0x1, RZ, 0xc0, !PT ;  /* 0x0000000112ff7812 */ /* 0x000fe400078ac0ff */
[----:B------:R-:W-:Y:S02]  /*2f10*/  LOP3.LUT P0, RZ, R11, 0x1, RZ, 0xc0, !PT ;  /* 0x000000010bff7812 */ /* 0x000fe4000780c0ff */
[----:B------:R-:W-:-:S02]  /*2f20*/  SHF.R.U32.HI R11, RZ, 0x3, R20 ;  /* 0x00000003ff0b7819 */ /* 0x000fc40000011614 */
[----:B------:R-:W-:Y:S01]  /*2f30*/  FMNMX R16, R76, R16, !PT ;  /* 0x000000104c107209 */ /* 0x000fe20007800000 */
[----:B------:R-:W-:Y:S01]  /*2f40*/  FMUL R67, R87, c[0x0][0x188] ;  /* 0x0000620057437a20 */ /* 0x000fe20000400000 */
[----:B------:R-:W-:Y:S02]  /*2f50*/  FMNMX R10, R103, R10, !PT ;  /* 0x0000000a670a7209 */ /* 0x000fe40007800000 */
[----:B------:R-:W-:Y:S02]  /*2f60*/  FSEL R73, R73, -INF , !P5 ;  /* 0xff80000049497808 */ /* 0x000fe40006800000 */
[----:B------:R-:W-:Y:S02]  /*2f70*/  LOP3.LUT P5, RZ, R11, 0x1, RZ, 0xc0, !PT ;  /* 0x000000010bff7812 */ /* 0x000fe400078ac0ff */
[----:B------:R-:W-:Y:S02]  /*2f80*/  SHF.R.U32.HI R11, RZ, 0x1, R20 ;  /* 0x00000001ff0b7819 */ /* 0x000fe40000011614 */
[----:B------:R-:W-:-:S02]  /*2f90*/  FMNMX R16, R75, R16, !PT ;  /* 0x000000104b107209 */ /* 0x000fc40007800000 */
[----:B------:R-:W-:Y:S01]  /*2fa0*/  FMNMX R10, R116, R10, !PT ;  /* 0x0000000a740a7209 */ /* 0x000fe20007800000 */
[----:B------:R-:W-:Y:S01]  /*2fb0*/  FMUL R30, R30, c[0x0][0x188] ;  /* 0x000062001e1e7a20 */ /* 0x000fe20000400000 */
[----:B------:R-:W-:Y:S02]  /*2fc0*/  FSEL R67, R67, -INF , !P0 ;  /* 0xff80000043437808 */ /* 0x000fe40004000000 */
[----:B------:R-:W-:Y:S02]  /*2fd0*/  LOP3.LUT P0, RZ, R11, 0x1, RZ, 0xc0, !PT ;  /* 0x000000010bff7812 */ /* 0x000fe4000780c0ff */
[----:B------:R-:W-:Y:S02]  /*2fe0*/  FMNMX R16, R73, R16, !PT ;  /* 0x0000001049107209 */ /* 0x000fe40007800000 */
[----:B------:R-:W-:Y:S01]  /*2ff0*/  FMNMX R10, R123, R10, !PT ;  /* 0x0000000a7b0a7209 */ /* 0x000fe20007800000 */
[----:B------:R-:W-:Y:S01]  /*3000*/  FMUL R17, R17, c[0x0][0x188] ;  /* 0x0000620011117a20 */ /* 0x000fe20000400000 */
[----:B------:R-:W-:-:S02]  /*3010*/  FSEL R65, R30, -INF , !P0 ;  /* 0xff8000001e417808 */ /* 0x000fc40004000000 */
[----:B------:R-:W-:Y:S02]  /*3020*/  FMNMX R11, R67, R16, !PT ;  /* 0x00000010430b7209 */ /* 0x000fe40007800000 */
[----:B------:R-:W-:Y:S01]  /*3030*/  FMNMX R10, R125, R10, !PT ;  /* 0x0000000a7d0a7209 */ /* 0x000fe20007800000 */
[----:B------:R-:W-:Y:S01]  /*3040*/  FMUL R111, R8, c[0x0][0x188] ;  /* 0x00006200086f7a20 */ /* 0x000fe20000400000 */
[----:B------:R-:W-:Y:S02]  /*3050*/  FMNMX R11, R65, R11, !PT ;  /* 0x0000000b410b7209 */ /* 0x000fe40007800000 */
[----:B------:R-:W-:Y:S02]  /*3060*/  FSEL R104, R17, -INF , !P2 ;  /* 0xff80000011687808 */ /* 0x000fe40005000000 */
[----:B------:R-:W-:Y:S01]  /*3070*/  FMNMX R10, R115, R10, !PT ;  /* 0x0000000a730a7209 */ /* 0x000fe20007800000 */
[----:B------:R-:W-:Y:S01]  /*3080*/  FMUL R109, R9, c[0x0][0x188] ;  /* 0x00006200096d7a20 */ /* 0x000fe20000400000 */
[----:B------:R-:W-:-:S02]  /*3090*/  FMNMX R8, R124, R11, !PT ;  /* 0x0000000b7c087209 */ /* 0x000fc40007800000 */
[--C-:B------:R-:W-:Y:S02]  /*30a0*/  SHF.R.U32.HI R21, RZ, 0x7, R20.reuse ;  /* 0x00000007ff157819 */ /* 0x100fe40000011614 */
[----:B------:R-:W-:Y:S02]  /*30b0*/  FSEL R111, R111, -INF , !P6 ;  /* 0xff8000006f6f7808 */ /* 0x000fe40007000000 */
[----:B------:R-:W-:Y:S01]  /*30c0*/  FMNMX R10, R104, R10, !PT ;  /* 0x0000000a680a7209 */ /* 0x000fe20007800000 */
[----:B------:R-:W-:Y:S01]  /*30d0*/  FMUL R84, R84, c[0x0][0x188] ;  /* 0x0000620054547a20 */ /* 0x000fe20000400000 */
[----:B------:R-:W-:Y:S01]  /*30e0*/  LOP3.LUT P4, RZ, R21, 0x1, RZ, 0xc0, !PT ;  /* 0x0000000115ff7812 */ /* 0x000fe2000788c0ff */
[----:B------:R-:W0:Y:S01]  /*30f0*/  SHFL.BFLY PT, R9, R8, 0x2, 0x1f ;  /* 0x0c401f0008097f89 */ /* 0x000e2200000e0000 */
[----:B------:R-:W-:Y:S02]  /*3100*/  SHF.R.U32.HI R19, RZ, 0x6, R20 ;  /* 0x00000006ff137819 */ /* 0x000fe40000011614 */
[----:B------:R-:W-:-:S02]  /*3110*/  FSEL R109, R109, -INF , !P3 ;  /* 0xff8000006d6d7808 */ /* 0x000fc40005800000 */
[----:B------:R-:W-:Y:S01]  /*3120*/  FMNMX R10, R111, R10, !PT ;  /* 0x0000000a6f0a7209 */ /* 0x000fe20007800000 */
[----:B------:R-:W-:Y:S01]  /*3130*/  FMUL R85, R85, c[0x0][0x188] ;  /* 0x0000620055557a20 */ /* 0x000fe20000400000 */
[----:B------:R-:W-:Y:S02]  /*3140*/  LOP3.LUT P1, RZ, R19, 0x1, RZ, 0xc0, !PT ;  /* 0x0000000113ff7812 */ /* 0x000fe4000782c0ff */
[----:B------:R-:W-:Y:S02]  /*3150*/  FSEL R108, R84, -INF , !P4 ;  /* 0xff800000546c7808 */ /* 0x000fe40006000000 */
[----:B------:R-:W-:Y:S01]  /*3160*/  FMNMX R10, R109, R10, !PT ;  /* 0x0000000a6d0a7209 */ /* 0x000fe20007800000 */
[----:B------:R-:W-:Y:S01]  /*3170*/  FMUL R28, R28, c[0x0][0x188] ;  /* 0x000062001c1c7a20 */ /* 0x000fe20000400000 */
[----:B------:R-:W-:Y:S02]  /*3180*/  SHF.R.U32.HI R20, RZ, 0x2, R20 ;  /* 0x00000002ff147819 */ /* 0x000fe40000011614 */
[----:B------:R-:W-:-:S02]  /*3190*/  FSEL R120, R85, -INF , !P1 ;  /* 0xff80000055787808 */ /* 0x000fc40004800000 */
[----:B------:R-:W-:Y:S01]  /*31a0*/  FMNMX R10, R108, R10, !PT ;  /* 0x0000000a6c0a7209 */ /* 0x000fe20007800000 */
[----:B------:R-:W-:Y:S01]  /*31b0*/  FMUL R29, R29, c[0x0][0x188] ;  /* 0x000062001d1d7a20 */ /* 0x000fe20000400000 */
[----:B------:R-:W-:Y:S02]  /*31c0*/  LOP3.LUT P0, RZ, R20, 0x1, RZ, 0xc0, !PT ;  /* 0x0000000114ff7812 */ /* 0x000fe4000780c0ff */
[----:B------:R-:W-:Y:S02]  /*31d0*/  FSEL R118, R28, -INF , !P5 ;  /* 0xff8000001c767808 */ /* 0x000fe40006800000 */
[----:B------:R-:W-:Y:S02]  /*31e0*/  FMNMX R10, R120, R10, !PT ;  /* 0x0000000a780a7209 */ /* 0x000fe40007800000 */
[----:B------:R-:W-:Y:S02]  /*31f0*/  FSEL R87, R29, -INF , !P0 ;  /* 0xff8000001d577808 */ /* 0x000fe40004000000 */
[----:B------:R-:W-:-:S04]  /*3200*/  FMNMX R10, R118, R10, !PT ;  /* 0x0000000a760a7209 */ /* 0x000fc80007800000 */
[----:B------:R-:W-:Y:S02]  /*3210*/  FMNMX R10, R87, R10, !PT ;  /* 0x0000000a570a7209 */ /* 0x000fe40007800000 */
[----:B0-----:R-:W-:-:S03]  /*3220*/  FMNMX R9, R8, R9, !PT ;  /* 0x0000000908097209 */ /* 0x001fc60007800000 */
[----:B------:R-:W0:Y:S04]  /*3230*/  SHFL.BFLY PT, R8, R10, 0x2, 0x1f ;  /* 0x0c401f000a087f89 */ /* 0x000e2800000e0000 */
[----:B------:R-:W1:Y:S01]  /*3240*/  SHFL.BFLY PT, R11, R9, 0x1, 0x1f ;  /* 0x0c201f00090b7f89 */ /* 0x000e6200000e0000 */
[----:B------:R-:W-:Y:S02]  /*3250*/  LOP3.LUT R23, R122, 0x40, RZ, 0x3c, !PT ;  /* 0x000000407a177812 */ /* 0x000fe400078e3cff */
[----:B0-----:R-:W-:Y:S02]  /*3260*/  FMNMX R8, R10, R8, !PT ;  /* 0x000000080a087209 */ /* 0x001fe40007800000 */
[----:B-1----:R-:W-:-:S03]  /*3270*/  FMNMX R11, R9, R11, !PT ;  /* 0x0000000b090b7209 */ /* 0x002fc60007800000 */
[----:B------:R-:W0:Y:S04]  /*3280*/  SHFL.BFLY PT, R9, R8, 0x1, 0x1f ;  /* 0x0c201f0008097f89 */ /* 0x000e2800000e0000 */
[----:B------:R1:W-:Y:S04]  /*3290*/  STS.U16 [R122+0x4000], R97 ;  /* 0x004000617a007388 */ /* 0x0003e80000000400 */
[----:B------:R-:W-:Y:S04]  /*32a0*/  STS.U16 [R122+0x4800], R101 ;  /* 0x004800657a007388 */ /* 0x000fe80000000400 */
[----:B--2---:R-:W-:Y:S04]  /*32b0*/  STS.U16 [R122+0x5000], R105 ;  /* 0x005000697a007388 */ /* 0x004fe80000000400 */
[----:B----4-:R-:W-:Y:S04]  /*32c0*/  STS.U16 [R122+0x5800], R107 ;  /* 0x0058006b7a007388 */ /* 0x010fe80000000400 */
[----:B------:R-:W-:Y:S01]  /*32d0*/  STS.U16 [R23+0x4400], R98 ;  /* 0x0044006217007388 */ /* 0x000fe20000000400 */
[----:B------:R-:W-:-:S03]  /*32e0*/  FMNMX R29, R11, R117, !PT ;  /* 0x000000750b1d7209 */ /* 0x000fc60007800000 */
[----:B------:R-:W-:Y:S01]  /*32f0*/  STS.U16 [R23+0x4c00], R102 ;  /* 0x004c006617007388 */ /* 0x000fe20000000400 */
[----:B0-----:R-:W-:Y:S01]  /*3300*/  FMNMX R9, R8, R9, !PT ;  /* 0x0000000908097209 */ /* 0x001fe20007800000 */
[----:B------:R-:W-:Y:S02]  /*3310*/  FADD R8, -R29, R117 ;  /* 0x000000751d087221 */ /* 0x000fe40000000100 */
[----:B-----5:R-:W-:Y:S04]  /*3320*/  STS.U16 [R23+0x5400], R106 ;  /* 0x0054006a17007388 */ /* 0x020fe80000000400 */
[----:B---3--:R-:W-:Y:S04]  /*3330*/  STS.U16 [R23+0x5c00], R110 ;  /* 0x005c006e17007388 */ /* 0x008fe80000000400 */
[----:B------:R-:W-:Y:S01]  /*3340*/  BAR.SYNC.DEFER_BLOCKING 0x0 ;  /* 0x0000000000007b1d */ /* 0x000fe20000010000 */
[----:B------:R-:W-:Y:S01]  /*3350*/  FMNMX R30, R9, R119, !PT ;  /* 0x00000077091e7209 */ /* 0x000fe20007800000 */
[----:B------:R-:W-:-:S04]  /*3360*/  FMUL R8, R8, 1.4426950216293334961 ;  /* 0x3fb8aa3b08087820 */ /* 0x000fc80000400000 */
[----:B------:R0:W-:Y:S02]  /*3370*/  MUFU.EX2 R117, R8 ;  /* 0x0000000800757308 */ /* 0x0001e40000000800 */
[----:B0-----:R-:W-:-:S04]  /*3380*/  FADD R8, -R30, R119 ;  /* 0x000000771e087221 */ /* 0x001fc80000000100 */
[----:B------:R-:W-:-:S04]  /*3390*/  FMUL R8, R8, 1.4426950216293334961 ;  /* 0x3fb8aa3b08087820 */ /* 0x000fc80000400000 */
[----:B-1----:R0:W-:Y:S01]  /*33a0*/  MUFU.EX2 R97, R8 ;  /* 0x0000000800617308 */ /* 0x0021e20000000800 */
[----:B------:R-:W1:Y:S04]  /*33b0*/  LDSM.16.M88.4 R20, [R112+0x4000] ;  /* 0x004000007014783b */ /* 0x000e680000000200 */
[----:B------:R-:W2:Y:S04]  /*33c0*/  LDSM.16.M88.4 R16, [R112+0x4800] ;  /* 0x004800007010783b */ /* 0x000ea80000000200 */
[----:B0-----:R-:W0:Y:S01]  /*33d0*/  LDSM.16.M88.4 R8, [R112+0x5000] ;  /* 0x005000007008783b */ /* 0x001e220000000200 */
[----:B------:R-:W-:-:S02]  /*33e0*/  FADD R60, R59, -R29 ;  /* 0x8000001d3b3c7221 */ /* 0x000fc40000000000 */
[--C-:B------:R-:W-:Y:S02]  /*33f0*/  FADD R72, R72, -R29.reuse ;  /* 0x8000001d48487221 */ /* 0x100fe40000000000 */
[--C-:B------:R-:W-:Y:S02]  /*3400*/  FADD R58, R58, -R29.reuse ;  /* 0x8000001d3a3a7221 */ /* 0x100fe40000000000 */
[----:B------:R-:W-:Y:S02]  /*3410*/  FADD R74, R74, -R29 ;  /* 0x8000001d4a4a7221 */ /* 0x000fe40000000000 */
[--C-:B------:R-:W-:Y:S02]  /*3420*/  FADD R56, R56, -R30.reuse ;  /* 0x8000001e38387221 */ /* 0x100fe40000000000 */
[--C-:B------:R-:W-:Y:S02]  /*3430*/  FADD R57, R57, -R30.reuse ;  /* 0x8000001e39397221 */ /* 0x100fe40000000000 */
[----:B------:R-:W-:-:S02]  /*3440*/  FADD R53, R53, -R30 ;  /* 0x8000001e35357221 */ /* 0x000fc40000000000 */
[----:B------:R-:W-:Y:S02]  /*3450*/  FADD R54, R54, -R30 ;  /* 0x8000001e36367221 */ /* 0x000fe40000000000 */
[----:B------:R-:W-:Y:S02]  /*3460*/  FMUL R60, R60, 1.4426950216293334961 ;  /* 0x3fb8aa3b3c3c7820 */ /* 0x000fe40000400000 */
[----:B------:R-:W-:Y:S02]  /*3470*/  FMUL R28, R72, 1.4426950216293334961 ;  /* 0x3fb8aa3b481c7820 */ /* 0x000fe40000400000 */
[----:B------:R-:W-:Y:S02]  /*3480*/  FMUL R58, R58, 1.4426950216293334961 ;  /* 0x3fb8aa3b3a3a7820 */ /* 0x000fe40000400000 */
[----:B------:R-:W-:Y:S02]  /*3490*/  FMUL R74, R74, 1.4426950216293334961 ;  /* 0x3fb8aa3b4a4a7820 */ /* 0x000fe40000400000 */
[----:B------:R-:W-:-:S02]  /*34a0*/  FMUL R56, R56, 1.4426950216293334961 ;  /* 0x3fb8aa3b38387820 */ /* 0x000fc40000400000 */
[----:B------:R-:W-:Y:S02]  /*34b0*/  FMUL R57, R57, 1.4426950216293334961 ;  /* 0x3fb8aa3b39397820 */ /* 0x000fe40000400000 */
[----:B------:R-:W-:Y:S02]  /*34c0*/  FMUL R53, R53, 1.4426950216293334961 ;  /* 0x3fb8aa3b35357820 */ /* 0x000fe40000400000 */
[----:B------:R-:W-:Y:S01]  /*34d0*/  FMUL R54, R54, 1.4426950216293334961 ;  /* 0x3fb8aa3b36367820 */ /* 0x000fe20000400000 */
[----:B------:R-:W-:Y:S08]  /*34e0*/  MUFU.EX2 R60, R60 ;  /* 0x0000003c003c7308 */ /* 0x000ff00000000800 */
[----:B------:R-:W3:Y:S08]  /*34f0*/  MUFU.EX2 R28, R28 ;  /* 0x0000001c001c7308 */ /* 0x000ef00000000800 */
[----:B------:R-:W-:Y:S08]  /*3500*/  MUFU.EX2 R61, R58 ;  /* 0x0000003a003d7308 */ /* 0x000ff00000000800 */
[----:B------:R-:W4:Y:S08]  /*3510*/  MUFU.EX2 R85, R74 ;  /* 0x0000004a00557308 */ /* 0x000f300000000800 */
[----:B------:R-:W-:Y:S08]  /*3520*/  MUFU.EX2 R63, R56 ;  /* 0x00000038003f7308 */ /* 0x000ff00000000800 */
[----:B------:R-:W5:Y:S08]  /*3530*/  MUFU.EX2 R62, R57 ;  /* 0x00000039003e7308 */ /* 0x000f700000000800 */
[----:B------:R3:W-:Y:S08]  /*3540*/  MUFU.EX2 R84, R53 ;  /* 0x0000003500547308 */ /* 0x0007f00000000800 */
[----:B------:R-:W0:Y:S01]  /*3550*/  MUFU.EX2 R86, R54 ;  /* 0x0000003600567308 */ /* 0x000e220000000800 */
[----:B------:R-:W-:Y:S01]  /*3560*/  FADD R7, R7, -R29 ;  /* 0x8000001d07077221 */ /* 0x000fe20000000000 */
[----:B---3--:R-:W-:Y:S01]  /*3570*/  F2FP.BF16.PACK_AB R53, R28, R60 ;  /* 0x0000003c1c35723e */ /* 0x008fe200000010ff */
[----:B------:R-:W-:Y:S01]  /*3580*/  FADD R4, R4, -R30 ;  /* 0x8000001e04047221 */ /* 0x000fe20000000000 */
[----:B----4-:R-:W-:Y:S01]  /*3590*/  F2FP.BF16.PACK_AB R55, R85, R61 ;  /* 0x0000003d5537723e */ /* 0x010fe200000010ff */
[C---:B------:R-:W-:Y:S01]  /*35a0*/  FMUL R38, R117.reuse, R82 ;  /* 0x0000005275267220 */ /* 0x040fe20000400000 */
[----:B-----5:R-:W-:Y:S01]  /*35b0*/  F2FP.BF16.PACK_AB R52, R62, R63 ;  /* 0x0000003f3e34723e */ /* 0x020fe200000010ff */
[----:B------:R-:W-:-:S02]  /*35c0*/  FMUL R39, R117, R83 ;  /* 0x0000005375277220 */ /* 0x000fc40000400000 */
[C---:B------:R-:W-:Y:S02]  /*35d0*/  FMUL R36, R97.reuse, R80 ;  /* 0x0000005061247220 */ /* 0x040fe40000400000 */
[----:B------:R-:W-:Y:S02]  /*35e0*/  FMUL R37, R97, R81 ;  /* 0x0000005161257220 */ /* 0x000fe40000400000 */
[C---:B------:R-:W-:Y:S02]  /*35f0*/  FMUL R58, R117.reuse, R70 ;  /* 0x00000046753a7220 */ /* 0x040fe40000400000 */
[----:B------:R-:W-:Y:S01]  /*3600*/  FMUL R59, R117, R71 ;  /* 0x00000047753b7220 */ /* 0x000fe20000400000 */
[----:B0-----:R-:W-:Y:S01]  /*3610*/  F2FP.BF16.PACK_AB R54, R86, R84 ;  /* 0x000000545636723e */ /* 0x001fe200000010ff */
[C---:B------:R-:W-:Y:S02]  /*3620*/  FMUL R56, R97.reuse, R68 ;  /* 0x0000004461387220 */ /* 0x040fe40000400000 */
[----:B------:R-:W-:-:S02]  /*3630*/  FMUL R57, R97, R69 ;  /* 0x0000004561397220 */ /* 0x000fc40000400000 */
[C---:B------:R-:W-:Y:S02]  /*3640*/  FMUL R50, R117.reuse, R50 ;  /* 0x0000003275327220 */ /* 0x040fe40000400000 */
[----:B------:R-:W-:Y:S02]  /*3650*/  FMUL R51, R117, R51 ;  /* 0x0000003375337220 */ /* 0x000fe40000400000 */
[C---:B------:R-:W-:Y:S02]  /*3660*/  FMUL R48, R97.reuse, R48 ;  /* 0x0000003061307220 */ /* 0x040fe40000400000 */
[----:B------:R-:W-:Y:S02]  /*3670*/  FMUL R49, R97, R49 ;  /* 0x0000003161317220 */ /* 0x000fe40000400000 */
[----:B------:R-:W-:Y:S02]  /*3680*/  FMUL R7, R7, 1.4426950216293334961 ;  /* 0x3fb8aa3b07077820 */ /* 0x000fe40000400000 */
[----:B------:R-:W-:Y:S01]  /*3690*/  FMUL R4, R4, 1.4426950216293334961 ;  /* 0x3fb8aa3b04047820 */ /* 0x000fe20000400000 */
[C---:B-1----:R-:W-:Y:S07]  /*36a0*/  HMMA.16816.F32.BF16 R36, R52.reuse, R20, R36 ;  /* 0x000000143424723c */ /* 0x042fee0000041824 */
[----:B------:R-:W-:Y:S01]  /*36b0*/  FADD R20, R6, -R30 ;  /* 0x8000001e06147221 */ /* 0x000fe20000000000 */
[C---:B--2---:R-:W-:Y:S01]  /*36c0*/  HMMA.16816.F32.BF16 R56, R52.reuse, R16, R56 ;  /* 0x000000103438723c */ /* 0x044fe20000041838 */
[----:B------:R-:W-:Y:S07]  /*36d0*/  MUFU.EX2 R16, R7 ;  /* 0x0000000700107308 */ /* 0x000fee0000000800 */
[----:B------:R-:W-:Y:S01]  /*36e0*/  HMMA.16816.F32.BF16 R48, R52, R8, R48 ;  /* 0x000000083430723c */ /* 0x000fe20000041830 */
[----:B------:R0:W-:Y:S06]  /*36f0*/  MUFU.EX2 R17, R4 ;  /* 0x0000000400117308 */ /* 0x0001ec0000000800 */
[----:B------:R-:W-:-:S02]  /*3700*/  FADD R8, R5, -R29 ;  /* 0x8000001d05087221 */ /* 0x000fc40000000000 */
[----:B0-----:R-:W0:Y:S01]  /*3710*/  LDSM.16.M88.4 R4, [R112+0x5800] ;  /* 0x005800007004783b */ /* 0x001e220000000200 */
[--C-:B------:R-:W-:Y:S02]  /*3720*/  FADD R25, R25, -R29.reuse ;  /* 0x8000001d19197221 */ /* 0x100fe40000000000 */
[--C-:B------:R-:W-:Y:S02]  /*3730*/  FADD R24, R24, -R30.reuse ;  /* 0x8000001e18187221 */ /* 0x100fe40000000000 */
[----:B------:R-:W-:Y:S02]  /*3740*/  FADD R26, R26, -R30 ;  /* 0x8000001e1a1a7221 */ /* 0x000fe40000000000 */
[----:B------:R-:W-:Y:S02]  /*3750*/  FADD R31, R31, -R29 ;  /* 0x8000001d1f1f7221 */ /* 0x000fe40000000000 */
[----:B------:R-:W-:Y:S02]  /*3760*/  FMUL R9, R25, 1.4426950216293334961 ;  /* 0x3fb8aa3b19097820 */ /* 0x000fe40000400000 */
[----:B------:R-:W-:-:S02]  /*3770*/  FMUL R21, R24, 1.4426950216293334961 ;  /* 0x3fb8aa3b18157820 */ /* 0x000fc40000400000 */
[----:B------:R-:W-:Y:S02]  /*3780*/  FMUL R8, R8, 1.4426950216293334961 ;  /* 0x3fb8aa3b08087820 */ /* 0x000fe40000400000 */
[----:B------:R-:W-:Y:S02]  /*3790*/  FMUL R20, R20, 1.4426950216293334961 ;  /* 0x3fb8aa3b14147820 */ /* 0x000fe40000400000 */
[----:B------:R-:W-:Y:S02]  /*37a0*/  FMUL R24, R26, 1.4426950216293334961 ;  /* 0x3fb8aa3b1a187820 */ /* 0x000fe40000400000 */
[----:B------:R-:W-:Y:S01]  /*37b0*/  FMUL R25, R31, 1.4426950216293334961 ;  /* 0x3fb8aa3b1f197820 */ /* 0x000fe20000400000 */
[----:B------:R-:W-:Y:S08]  /*37c0*/  MUFU.EX2 R8, R8 ;  /* 0x0000000800087308 */ /* 0x000ff00000000800 */
[----:B------:R-:W-:Y:S08]  /*37d0*/  MUFU.EX2 R9, R9 ;  /* 0x0000000900097308 */ /* 0x000ff00000000800 */
[----:B------:R-:W1:Y:S08]  /*37e0*/  MUFU.EX2 R20, R20 ;  /* 0x0000001400147308 */ /* 0x000e700000000800 */
[----:B------:R-:W-:Y:S08]  /*37f0*/  MUFU.EX2 R21, R21 ;  /* 0x0000001500157308 */ /* 0x000ff00000000800 */
[----:B------:R-:W2:Y:S08]  /*3800*/  MUFU.EX2 R24, R24 ;  /* 0x0000001800187308 */ /* 0x000eb00000000800 */
[----:B------:R-:W3:Y:S01]  /*3810*/  MUFU.EX2 R25, R25 ;  /* 0x0000001900197308 */ /* 0x000ee20000000800 */
[----:B------:R-:W-:-:S02]  /*3820*/  FMUL R46, R117, R46 ;  /* 0x0000002e752e7220 */ /* 0x000fc40000400000 */
[----:B------:R-:W-:Y:S02]  /*3830*/  FMUL R47, R117, R47 ;  /* 0x0000002f752f7220 */ /* 0x000fe40000400000 */
[C---:B------:R-:W-:Y:S02]  /*3840*/  FMUL R44, R97.reuse, R44 ;  /* 0x0000002c612c7220 */ /* 0x040fe40000400000 */
[----:B------:R-:W-:Y:S02]  /*3850*/  FMUL R45, R97, R45 ;  /* 0x0000002d612d7220 */ /* 0x000fe40000400000 */
[----:B------:R-:W-:-:S05]  /*3860*/  FADD R32, R32, -R29 ;  /* 0x8000001d20207221 */ /* 0x000fca0000000000 */
[----:B0-----:R-:W-:Y:S01]  /*3870*/  HMMA.16816.F32.BF16 R44, R52, R4, R44 ;  /* 0x00000004342c723c */ /* 0x001fe2000004182c */
[----:B------:R-:W-:Y:S01]  /*3880*/  FMUL R32, R32, 1.4426950216293334961 ;  /* 0x3fb8aa3b20207820 */ /* 0x000fe20000400000 */
[----:B------:R-:W-:Y:S01]  /*3890*/  LOP3.LUT R98, R112, 0x40, RZ, 0x3c, !PT ;  /* 0x0000004070627812 */ /* 0x000fe200078e3cff */
[----:B------:R-:W-:-:S04]  /*38a0*/  FADD R33, R33, -R29 ;  /* 0x8000001d21217221 */ /* 0x000fc80000000000 */
[----:B-1----:R-:W-:Y:S02]  /*38b0*/  F2FP.BF16.PACK_AB R52, R20, R17 ;  /* 0x000000111434723e */ /* 0x002fe400000010ff */
[----:B------:R-:W-:Y:S02]  /*38c0*/  F2FP.BF16.PACK_AB R53, R9, R8 ;  /* 0x000000080935723e */ /* 0x000fe400000010ff */
[----:B--2---:R-:W-:Y:S02]  /*38d0*/  F2FP.BF16.PACK_AB R54, R24, R21 ;  /* 0x000000151836723e */ /* 0x004fe400000010ff */
[----:B---3--:R-:W-:Y:S01]  /*38e0*/  F2FP.BF16.PACK_AB R55, R25, R16 ;  /* 0x000000101937723e */ /* 0x008fe200000010ff */
[--C-:B------:R-:W-:Y:S02]  /*38f0*/  FADD R34, R34, -R29.reuse ;  /* 0x8000001d22227221 */ /* 0x100fe40000000000 */
[----:B------:R-:W-:Y:S01]  /*3900*/  FADD R35, R35, -R29 ;  /* 0x8000001d23237221 */ /* 0x000fe20000000000 */
[----:B------:R0:W-:Y:S01]  /*3910*/  MUFU.EX2 R72, R32 ;  /* 0x0000002000487308 */ /* 0x0001e20000000800 */
[----:B------:R-:W-:-:S02]  /*3920*/  FMUL R4, R33, 1.4426950216293334961 ;  /* 0x3fb8aa3b21047820 */ /* 0x000fc40000400000 */
[----:B------:R-:W-:Y:S01]  /*3930*/  HMMA.16816.F32.BF16 R56, R52, R18, R56 ;  /* 0x000000123438723c */ /* 0x000fe20000041838 */
[----:B------:R-:W-:Y:S02]  /*3940*/  FMUL R5, R34, 1.4426950216293334961 ;  /* 0x3fb8aa3b22057820 */ /* 0x000fe40000400000 */
[----:B------:R-:W-:-:S04]  /*3950*/  FADD R77, R77, -R30 ;  /* 0x8000001e4d4d7221 */ /* 0x000fc80000000000 */
[----:B------:R-:W-:Y:S02]  /*3960*/  FMUL R19, R35, 1.4426950216293334961 ;  /* 0x3fb8aa3b23137820 */ /* 0x000fe40000400000 */
[----:B0-----:R-:W0:Y:S01]  /*3970*/  LDSM.16.M88.4 R32, [R98+0x4000] ;  /* 0x004000006220783b */ /* 0x001e220000000200 */
[----:B------:R-:W-:Y:S02]  /*3980*/  FMUL R77, R77, 1.4426950216293334961 ;  /* 0x3fb8aa3b4d4d7820 */ /* 0x000fe40000400000 */
[----:B------:R-:W-:Y:S02]  /*3990*/  FADD R74, R27, -R29 ;  /* 0x8000001d1b4a7221 */ /* 0x000fe40000000000 */
[--C-:B------:R-:W-:Y:S02]  /*39a0*/  FADD R92, R92, -R30.reuse ;  /* 0x8000001e5c5c7221 */ /* 0x100fe40000000000 */
[--C-:B------:R-:W-:Y:S01]  /*39b0*/  FADD R90, R90, -R30.reuse ;  /* 0x8000001e5a5a7221 */ /* 0x100fe20000000000 */
[----:B------:R1:W-:Y:S01]  /*39c0*/  MUFU.EX2 R82, R77 ;  /* 0x0000004d00527308 */ /* 0x0003e20000000800 */
[----:B------:R-:W-:-:S02]  /*39d0*/  FADD R66, R66, -R30 ;  /* 0x8000001e42427221 */ /* 0x000fc40000000000 */
[----:B------:R-:W-:Y:S02]  /*39e0*/  FMUL R74, R74, 1.4426950216293334961 ;  /* 0x3fb8aa3b4a4a7820 */ /* 0x000fe40000400000 */
[----:B------:R-:W-:Y:S02]  /*39f0*/  FMUL R81, R92, 1.4426950216293334961 ;  /* 0x3fb8aa3b5c517820 */ /* 0x000fe40000400000 */
[----:B------:R-:W-:Y:S02]  /*3a00*/  FMUL R66, R66, 1.4426950216293334961 ;  /* 0x3fb8aa3b42427820 */ /* 0x000fe40000400000 */
[----:B-1----:R-:W-:Y:S01]  /*3a10*/  FMUL R77, R90, 1.4426950216293334961 ;  /* 0x3fb8aa3b5a4d7820 */ /* 0x002fe20000400000 */
[----:B------:R-:W-:Y:S01]  /*3a20*/  HMMA.16816.F32.BF16 R36, R52, R22, R36 ;  /* 0x000000163424723c */ /* 0x000fe20000041824 */
[----:B------:R-:W-:Y:S01]  /*3a30*/  MUFU.EX2 R74, R74 ;  /* 0x0000004a004a7308 */ /* 0x000fe20000000800 */
[----:B------:R-:W-:-:S07]  /*3a40*/  FADD R41, R41, -R29 ;  /* 0x8000001d29297221 */ /* 0x000fce0000000000 */
[----:B------:R-:W-:Y:S01]  /*3a50*/  MUFU.EX2 R4, R4 ;  /* 0x0000000400047308 */ /* 0x000fe20000000800 */
[----:B------:R-:W-:-:S07]  /*3a60*/  FADD R23, R15, -R29 ;  /* 0x8000001d0f177221 */ /* 0x000fce0000000000 */
[----:B------:R-:W-:Y:S08]  /*3a70*/  MUFU.EX2 R5, R5 ;  /* 0x0000000500057308 */ /* 0x000ff00000000800 */
[----:B------:R-:W1:Y:S08]  /*3a80*/  MUFU.EX2 R80, R66 ;  /* 0x0000004200507308 */ /* 0x000e700000000800 */
[----:B------:R-:W-:Y:S08]  /*3a90*/  MUFU.EX2 R81, R81 ;  /* 0x0000005100517308 */ /* 0x000ff00000000800 */
[----:B------:R-:W2:Y:S01]  /*3aa0*/  MUFU.EX2 R77, R77 ;  /* 0x0000004d004d7308 */ /* 0x000ea20000000800 */
[----:B------:R-:W-:-:S02]  /*3ab0*/  FMUL R23, R23, 1.4426950216293334961 ;  /* 0x3fb8aa3b17177820 */ /* 0x000fc40000400000 */
[--C-:B------:R-:W-:Y:S02]  /*3ac0*/  FADD R26, R14, -R29.reuse ;  /* 0x8000001d0e1a7221 */ /* 0x100fe40000000000 */
[--C-:B------:R-:W-:Y:S02]  /*3ad0*/  FADD R40, R40, -R29.reuse ;  /* 0x8000001d28287221 */ /* 0x100fe40000000000 */
[----:B------:R-:W-:Y:S02]  /*3ae0*/  FMUL R41, R41, 1.4426950216293334961 ;  /* 0x3fb8aa3b29297820 */ /* 0x000fe40000400000 */
[--C-:B------:R-:W-:Y:S02]  /*3af0*/  FADD R42, R42, -R29.reuse ;  /* 0x8000001d2a2a7221 */ /* 0x100fe40000000000 */
[----:B------:R-:W-:Y:S01]  /*3b00*/  FADD R43, R43, -R29 ;  /* 0x8000001d2b2b7221 */ /* 0x000fe20000000000 */
[----:B------:R3:W-:Y:S01]  /*3b10*/  MUFU.EX2 R14, R23 ;  /* 0x00000017000e7308 */ /* 0x0007e20000000800 */
[----:B------:R-:W-:Y:S01]  /*3b20*/  HMMA.16816.F32.BF16 R44, R52, R6, R44 ;  /* 0x00000006342c723c */ /* 0x000fe2000004182c */
[----:B------:R-:W-:Y:S01]  /*3b30*/  FMUL R18, R40, 1.4426950216293334961 ;  /* 0x3fb8aa3b28127820 */ /* 0x000fe20000400000 */
[----:B-1----:R-:W-:-:S05]  /*3b40*/  F2FP.BF16.PACK_AB R40, R82, R80 ;  /* 0x000000505228723e */ /* 0x002fca00000010ff */
[----:B------:R1:W-:Y:S01]  /*3b50*/  MUFU.EX2 R15, R41 ;  /* 0x00000029000f7308 */ /* 0x0003e20000000800 */
[----:B---3--:R-:W-:Y:S02]  /*3b60*/  FMUL R23, R26, 1.4426950216293334961 ;  /* 0x3fb8aa3b1a177820 */ /* 0x008fe40000400000 */
[----:B------:R-:W-:Y:S01]  /*3b70*/  FMUL R26, R42, 1.4426950216293334961 ;  /* 0x3fb8aa3b2a1a7820 */ /* 0x000fe20000400000 */
[----:B--2---:R-:W-:Y:S01]  /*3b80*/  F2FP.BF16.PACK_AB R42, R77, R81 ;  /* 0x000000514d2a723e */ /* 0x004fe200000010ff */
[----:B------:R-:W-:Y:S01]  /*3b90*/  FMUL R6, R43, 1.4426950216293334961 ;  /* 0x3fb8aa3b2b067820 */ /* 0x000fe20000400000 */
[----:B------:R-:W-:Y:S02]  /*3ba0*/  F2FP.BF16.PACK_AB R43, R5, R4 ;  /* 0x00000004052b723e */ /* 0x000fe400000010ff */
[----:B-1----:R-:W-:Y:S01]  /*3bb0*/  F2FP.BF16.PACK_AB R41, R72, R74 ;  /* 0x0000004a4829723e */ /* 0x002fe200000010ff */
[----:B------:R-:W-:Y:S08]  /*3bc0*/  HMMA.16816.F32.BF16 R48, R52, R10, R48 ;  /* 0x0000000a3430723c */ /* 0x000ff00000041830 */
[----:B0-----:R-:W-:Y:S01]  /*3bd0*/  HMMA.16816.F32.BF16 R52, R40, R32, R36 ;  /* 0x000000202834723c */ /* 0x001fe20000041824 */
[----:B------:R-:W0:Y:S01]  /*3be0*/  LDSM.16.M88.4 R36, [R98+0x4800] ;  /* 0x004800006224783b */ /* 0x000e220000000200 */
[----:B------:R-:W-:-:S02]  /*3bf0*/  FADD R10, R60, R28 ;  /* 0x0000001c3c0a7221 */ /* 0x000fc40000000000 */
[----:B------:R-:W-:Y:S02]  /*3c00*/  FADD R11, R63, R62 ;  /* 0x0000003e3f0b7221 */ /* 0x000fe40000000000 */
[----:B------:R-:W-:Y:S02]  /*3c10*/  FADD R10, R61, R10 ;  /* 0x0000000a3d0a7221 */ /* 0x000fe40000000000 */
[--C-:B------:R-:W-:Y:S01]  /*3c20*/  FADD R64, R64, -R29.reuse ;  /* 0x8000001d40407221 */ /* 0x100fe20000000000 */
[----:B------:R-:W1:Y:S01]  /*3c30*/  LDSM.16.M88.4 R60, [R98+0x5000] ;  /* 0x00500000623c783b */ /* 0x000e620000000200 */
[--C-:B------:R-:W-:Y:S02]  /*3c40*/  FADD R73, R73, -R29.reuse ;  /* 0x8000001d49497221 */ /* 0x100fe40000000000 */
[----:B------:R-:W-:Y:S02]  /*3c50*/  FADD R67, R67, -R29 ;  /* 0x8000001d43437221 */ /* 0x000fe40000000000 */
[----:B------:R-:W-:-:S02]  /*3c60*/  FMUL R31, R73, 1.4426950216293334961 ;  /* 0x3fb8aa3b491f7820 */ /* 0x000fc40000400000 */
[----:B------:R-:W-:Y:S02]  /*3c70*/  FMUL R27, R64, 1.4426950216293334961 ;  /* 0x3fb8aa3b401b7820 */ /* 0x000fe40000400000 */
[----:B------:R-:W-:Y:S02]  /*3c80*/  FMUL R28, R67, 1.4426950216293334961 ;  /* 0x3fb8aa3b431c7820 */ /* 0x000fe40000400000 */
[--C-:B------:R-:W-:Y:S02]  /*3c90*/  FADD R73, R65, -R29.reuse ;  /* 0x8000001d41497221 */ /* 0x100fe40000000000 */
[----:B------:R-:W2:Y:S01]  /*3ca0*/  LDSM.16.M88.4 R64, [R98+0x5800] ;  /* 0x005800006240783b */ /* 0x000ea20000000200 */
[--C-:B------:R-:W-:Y:S02]  /*3cb0*/  FADD R78, R78, -R29.reuse ;  /* 0x8000001d4e4e7221 */ /* 0x100fe40000000000 */
[----:B------:R-:W-:Y:S02]  /*3cc0*/  FADD R76, R76, -R29 ;  /* 0x8000001d4c4c7221 */ /* 0x000fe40000000000 */
[----:B------:R-:W-:-:S02]  /*3cd0*/  FMUL R71, R78, 1.4426950216293334961 ;  /* 0x3fb8aa3b4e477820 */ /* 0x000fc40000400000 */
[--C-:B------:R-:W-:Y:S02]  /*3ce0*/  FADD R75, R75, -R29.reuse ;  /* 0x8000001d4b4b7221 */ /* 0x100fe40000000000 */
[----:B------:R-:W-:Y:S02]  /*3cf0*/  FADD R22, R13, -R29 ;  /* 0x8000001d0d167221 */ /* 0x000fe40000000000 */
[--C-:B------:R-:W-:Y:S02]  /*3d00*/  FADD R78, R95, -R30.reuse ;  /* 0x8000001e5f4e7221 */ /* 0x100fe40000000000 */
[--C-:B------:R-:W-:Y:S02]  /*3d10*/  FADD R100, R100, -R30.reuse ;  /* 0x8000001e64647221 */ /* 0x100fe40000000000 */
[--C-:B------:R-:W-:Y:S02]  /*3d20*/  FADD R121, R121, -R30.reuse ;  /* 0x8000001e79797221 */ /* 0x100fe40000000000 */
[----:B------:R-:W-:-:S02]  /*3d30*/  FADD R99, R99, -R30 ;  /* 0x8000001e63637221 */ /* 0x000fc40000000000 */
[--C-:B------:R-:W-:Y:S02]  /*3d40*/  FADD R88, R88, -R29.reuse ;  /* 0x8000001d58587221 */ /* 0x100fe40000000000 */
[----:B------:R-:W-:Y:S02]  /*3d50*/  FADD R7, R79, -R29 ;  /* 0x8000001d4f077221 */ /* 0x000fe40000000000 */
[----:B------:R-:W-:Y:S02]  /*3d60*/  FMUL R68, R76, 1.4426950216293334961 ;  /* 0x3fb8aa3b4c447820 */ /* 0x000fe40000400000 */
[----:B------:R-:W-:Y:S02]  /*3d70*/  FMUL R70, R75, 1.4426950216293334961 ;  /* 0x3fb8aa3b4b467820 */ /* 0x000fe40000400000 */
[----:B------:R-:W-:Y:S02]  /*3d80*/  FMUL R22, R22, 1.4426950216293334961 ;  /* 0x3fb8aa3b16167820 */ /* 0x000fe40000400000 */
[----:B------:R-:W-:-:S02]  /*3d90*/  FMUL R78, R78, 1.4426950216293334961 ;  /* 0x3fb8aa3b4e4e7820 */ /* 0x000fc40000400000 */
[----:B------:R-:W-:Y:S02]  /*3da0*/  FMUL R79, R100, 1.4426950216293334961 ;  /* 0x3fb8aa3b644f7820 */ /* 0x000fe40000400000 */
[----:B------:R-:W-:Y:S02]  /*3db0*/  FMUL R75, R121, 1.4426950216293334961 ;  /* 0x3fb8aa3b794b7820 */ /* 0x000fe40000400000 */
[----:B------:R-:W-:Y:S02]  /*3dc0*/  FMUL R76, R99, 1.4426950216293334961 ;  /* 0x3fb8aa3b634c7820 */ /* 0x000fe40000400000 */
[----:B------:R-:W-:Y:S01]  /*3dd0*/  FMUL R88, R88, 1.4426950216293334961 ;  /* 0x3fb8aa3b58587820 */ /* 0x000fe20000400000 */
[----:B0-----:R-:W-:Y:S01]  /*3de0*/  HMMA.16816.F32.BF16 R56, R40, R36, R56 ;  /* 0x000000242838723c */ /* 0x001fe20000041838 */
[----:B------:R-:W-:Y:S01]  /*3df0*/  FADD R11, R84, R11 ;  /* 0x0000000b540b7221 */ /* 0x000fe20000000000 */
[----:B------:R-:W-:Y:S01]  /*3e00*/  MUFU.EX2 R19, R19 ;  /* 0x0000001300137308 */ /* 0x000fe20000000800 */
[----:B------:R-:W-:-:S02]  /*3e10*/  FADD R10, R85, R10 ;  /* 0x0000000a550a7221 */ /* 0x000fc40000000000 */
[----:B------:R-:W-:-:S05]  /*3e20*/  FADD R11, R86, R11 ;  /* 0x0000000b560b7221 */ /* 0x000fca0000000000 */
[----:B------:R-:W-:Y:S01]  /*3e30*/  MUFU.EX2 R18, R18 ;  /* 0x0000001200127308 */ /* 0x000fe20000000800 */
[----:B------:R-:W-:-:S07]  /*3e40*/  FADD R10, R8, R10 ;  /* 0x0000000a080a7221 */ /* 0x000fce0000000000 */
[----:B------:R-:W-:Y:S01]  /*3e50*/  MUFU.EX2 R13, R88 ;  /* 0x00000058000d7308 */ /* 0x000fe20000000800 */
[----:B------:R-:W-:-:S07]  /*3e60*/  FADD R11, R17, R11 ;  /* 0x0000000b110b7221 */ /* 0x000fce0000000000 */
[----:B------:R-:W-:Y:S08]  /*3e70*/  MUFU.EX2 R22, R22 ;  /* 0x0000001600167308 */ /* 0x000ff00000000800 */
[----:B------:R-:W-:Y:S08]  /*3e80*/  MUFU.EX2 R78, R78 ;  /* 0x0000004e004e7308 */ /* 0x000ff00000000800 */
[----:B------:R-:W0:Y:S08]  /*3e90*/  MUFU.EX2 R79, R79 ;  /* 0x0000004f004f7308 */ /* 0x000e300000000800 */
[----:B------:R-:W-:Y:S08]  /*3ea0*/  MUFU.EX2 R75, R75 ;  /* 0x0000004b004b7308 */ /* 0x000ff00000000800 */
[----:B------:R-:W3:Y:S01]  /*3eb0*/  MUFU.EX2 R76, R76 ;  /* 0x0000004c004c7308 */ /* 0x000ee20000000800 */
[----:B------:R-:W-:-:S02]  /*3ec0*/  FADD R9, R9, R10 ;  /* 0x0000000a09097221 */ /* 0x000fc40000000000 */
[----:B------:R-:W-:Y:S01]  /*3ed0*/  FADD R11, R20, R11 ;  /* 0x0000000b140b7221 */ /* 0x000fe20000000000 */
[C---:B-1----:R-:W-:Y:S01]  /*3ee0*/  HMMA.16816.F32.BF16 R48, R40.reuse, R60, R48 ;  /* 0x0000003c2830723c */ /* 0x042fe20000041830 */
[----:B------:R-:W-:Y:S01]  /*3ef0*/  FADD R32, R16, R9 ;  /* 0x0000000910207221 */ /* 0x000fe20000000000 */
[----:B0-----:R-:W-:Y:S01]  /*3f00*/  F2FP.BF16.PACK_AB R8, R79, R78 ;  /* 0x0000004e4f08723e */ /* 0x001fe200000010ff */
[----:B------:R-:W-:Y:S01]  /*3f10*/  FADD R21, R21, R11 ;  /* 0x0000000b15157221 */ /* 0x000fe20000000000 */
[----:B------:R-:W-:Y:S02]  /*3f20*/  F2FP.BF16.PACK_AB R9, R18, R19 ;  /* 0x000000131209723e */ /* 0x000fe400000010ff */
[----:B------:R-:W-:Y:S02]  /*3f30*/  F2FP.BF16.PACK_AB R11, R22, R13 ;  /* 0x0000000d160b723e */ /* 0x000fe400000010ff */
[----:B---3--:R-:W-:Y:S01]  /*3f40*/  F2FP.BF16.PACK_AB R10, R76, R75 ;  /* 0x0000004b4c0a723e */ /* 0x008fe200000010ff */
[----:B--2---:R-:W-:Y:S01]  /*3f50*/  HMMA.16816.F32.BF16 R44, R40, R64, R44 ;  /* 0x00000040282c723c */ /* 0x004fe2000004182c */
[----:B------:R-:W0:Y:S01]  /*3f60*/  LDSM.16.M88.4 R40, [R112+0x4080] ;  /* 0x004080007028783b */ /* 0x000e220000000200 */
[----:B------:R-:W-:-:S06]  /*3f70*/  FADD R24, R24, R21 ;  /* 0x0000001518187221 */ /* 0x000fcc0000000000 */
[----:B------:R-:W-:Y:S01]  /*3f80*/  HMMA.16816.F32.BF16 R56, R8, R38, R56 ;  /* 0x000000260838723c */ /* 0x000fe20000041838 */
[----:B------:R-:W1:Y:S01]  /*3f90*/  LDSM.16.M88.4 R36, [R112+0x5080] ;  /* 0x005080007024783b */ /* 0x000e620000000200 */
[----:B------:R-:W-:Y:S02]  /*3fa0*/  FADD R12, R12, -R29 ;  /* 0x8000001d0c0c7221 */ /* 0x000fe40000000000 */
[--C-:B------:R-:W-:Y:S02]  /*3fb0*/  FADD R93, R93, -R30.reuse ;  /* 0x8000001e5d5d7221 */ /* 0x100fe40000000000 */
[--C-:B------:R-:W-:Y:S02]  /*3fc0*/  FADD R94, R94, -R30.reuse ;  /* 0x8000001e5e5e7221 */ /* 0x100fe40000000000 */
[--C-:B------:R-:W-:Y:S02]  /*3fd0*/  FADD R96, R96, -R30.reuse ;  /* 0x8000001e60607221 */ /* 0x100fe40000000000 */
[----:B------:R-:W-:-:S02]  /*3fe0*/  FADD R91, R91, -R30 ;  /* 0x8000001e5b5b7221 */ /* 0x000fc40000000000 */
[----:B------:R-:W-:Y:S02]  /*3ff0*/  FADD R80, R80, R24 ;  /* 0x0000001850507221 */ /* 0x000fe40000000000 */
[----:B------:R-:W-:Y:S02]  /*4000*/  FMUL R12, R12, 1.4426950216293334961 ;  /* 0x3fb8aa3b0c0c7820 */ /* 0x000fe40000400000 */
[----:B------:R-:W-:Y:S02]  /*4010*/  FMUL R20, R93, 1.4426950216293334961 ;  /* 0x3fb8aa3b5d147820 */ /* 0x000fe40000400000 */
[----:B------:R-:W-:Y:S02]  /*4020*/  FMUL R21, R94, 1.4426950216293334961 ;  /* 0x3fb8aa3b5e157820 */ /* 0x000fe40000400000 */
[----:B------:R-:W-:Y:S02]  /*4030*/  FMUL R24, R96, 1.4426950216293334961 ;  /* 0x3fb8aa3b60187820 */ /* 0x000fe40000400000 */
[----:B------:R-:W-:Y:S01]  /*4040*/  FMUL R91, R91, 1.4426950216293334961 ;  /* 0x3fb8aa3b5b5b7820 */ /* 0x000fe20000400000 */
[C---:B------:R-:W-:Y:S01]  /*4050*/  HMMA.16816.F32.BF16 R52, R8.reuse, R34, R52 ;  /* 0x000000220834723c */ /* 0x040fe20000041834 */
[----:B------:R-:W-:Y:S07]  /*4060*/  MUFU.EX2 R23, R23 ;  /* 0x0000001700177308 */ /* 0x000fee0000000800 */
[C---:B------:R-:W-:Y:S01]  /*4070*/  HMMA.16816.F32.BF16 R48, R8.reuse, R62, R48 ;  /* 0x0000003e0830723c */ /* 0x040fe20000041830 */
[----:B------:R-:W-:Y:S07]  /*4080*/  MUFU.EX2 R12, R12 ;  /* 0x0000000c000c7308 */ /* 0x000fee0000000800 */
[----:B------:R-:W-:Y:S01]  /*4090*/  HMMA.16816.F32.BF16 R44, R8, R66, R44 ;  /* 0x00000042082c723c */ /* 0x000fe2000004182c */
[----:B------:R-:W-:Y:S01]  /*40a0*/  MUFU.EX2 R16, R91 ;  /* 0x0000005b00107308 */ /* 0x000fe20000000800 */
[----:B------:R-:W-:Y:S01]  /*40b0*/  FADD R32, R25, R32 ;  /* 0x0000002019207221 */ /* 0x000fe20000000000 */
[----:B------:R-:W2:Y:S06]  /*40c0*/  LDSM.16.M88.4 R60, [R112+0x5880] ;  /* 0x00588000703c783b */ /* 0x000eac0000000200 */
[----:B------:R-:W3:Y:S08]  /*40d0*/  MUFU.EX2 R20, R20 ;  /* 0x0000001400147308 */ /* 0x000ef00000000800 */
[----:B------:R-:W-:Y:S08]  /*40e0*/  MUFU.EX2 R21, R21 ;  /* 0x0000001500157308 */ /* 0x000ff00000000800 */
[----:B------:R-:W4:Y:S01]  /*40f0*/  MUFU.EX2 R24, R24 ;  /* 0x0000001800187308 */ /* 0x000f220000000800 */
[----:B---3--:R-:W-:-:S02]  /*4100*/  F2FP.BF16.PACK_AB R8, R20, R16 ;  /* 0x000000101408723e */ /* 0x008fc400000010ff */
[----:B------:R-:W-:Y:S02]  /*4110*/  F2FP.BF16.PACK_AB R9, R14, R15 ;  /* 0x0000000f0e09723e */ /* 0x000fe400000010ff */
[----:B------:R-:W-:Y:S02]  /*4120*/  F2FP.BF16.PACK_AB R11, R12, R23 ;  /* 0x000000170c0b723e */ /* 0x000fe400000010ff */
[----:B----4-:R-:W-:-:S07]  /*4130*/  F2FP.BF16.PACK_AB R10, R24, R21 ;  /* 0x00000015180a723e */ /* 0x010fce00000010ff */
[C---:B0-----:R-:W-:Y:S01]  /*4140*/  HMMA.16816.F32.BF16 R52, R8.reuse, R40, R52 ;  /* 0x000000280834723c */ /* 0x041fe20000041834 */
[----:B------:R-:W3:Y:S07]  /*4150*/  LDL.LU R40, [R1] ;  /* 0x0000000001287983 */ /* 0x000eee0000300800 */
[----:B-1----:R-:W-:Y:S01]  /*4160*/  HMMA.16816.F32.BF16 R48, R8, R36, R48 ;  /* 0x000000240830723c */ /* 0x002fe20000041830 */
[----:B------:R-:W4:Y:S01]  /*4170*/  LDL.LU R36, [R1+0x4] ;  /* 0x0000040001247983 */ /* 0x000f220000300800 */
[----:B------:R-:W-:-:S03]  /*4180*/  FADD R74, R74, R32 ;  /* 0x000000204a4a7221 */ /* 0x000fc60000000000 */
[----:B------:R-:W0:Y:S01]  /*4190*/  LDSM.16.M88.4 R32, [R112+0x4880] ;  /* 0x004880007020783b */ /* 0x000e220000000200 */
[----:B------:R-:W-:Y:S02]  /*41a0*/  FADD R74, R72, R74 ;  /* 0x0000004a484a7221 */ /* 0x000fe40000000000 */
[----:B------:R-:W-:Y:S02]  /*41b0*/  FADD R82, R82, R80 ;  /* 0x0000005052527221 */ /* 0x000fe40000000000 */
[----:B------:R-:W-:Y:S02]  /*41c0*/  FADD R74, R4, R74 ;  /* 0x0000004a044a7221 */ /* 0x000fe40000000000 */
[----:B------:R-:W-:Y:S02]  /*41d0*/  FADD R82, R81, R82 ;  /* 0x0000005251527221 */ /* 0x000fe40000000000 */
[----:B------:R-:W-:Y:S02]  /*41e0*/  FADD R5, R5, R74 ;  /* 0x0000004a05057221 */ /* 0x000fe40000000000 */
[----:B------:R-:W-:-:S02]  /*41f0*/  FADD R77, R77, R82 ;  /* 0x000000524d4d7221 */ /* 0x000fc40000000000 */
[----:B------:R-:W-:Y:S02]  /*4200*/  FADD R5, R19, R5 ;  /* 0x0000000513057221 */ /* 0x000fe40000000000 */
[--C-:B------:R-:W-:Y:S02]  /*4210*/  FADD R103, R103, -R30.reuse ;  /* 0x8000001e67677221 */ /* 0x100fe40000000000 */
[--C-:B------:R-:W-:Y:S01]  /*4220*/  FADD R25, R116, -R30.reuse ;  /* 0x8000001e74197221 */ /* 0x100fe20000000000 */
[----:B------:R-:W1:Y:S01]  /*4230*/  MUFU.EX2 R26, R26 ;  /* 0x0000001a001a7308 */ /* 0x000e620000000800 */
[----:B------:R-:W-:Y:S02]  /*4240*/  FADD R77, R78, R77 ;  /* 0x0000004d4e4d7221 */ /* 0x000fe40000000000 */
[--C-:B------:R-:W-:Y:S02]  /*4250*/  FADD R123, R123, -R30.reuse ;  /* 0x8000001e7b7b7221 */ /* 0x100fe40000000000 */
[----:B------:R-:W-:-:S02]  /*4260*/  FADD R125, R125, -R30 ;  /* 0x8000001e7d7d7221 */ /* 0x000fc40000000000 */
[----:B------:R-:W-:Y:S01]  /*4270*/  FMUL R7, R7, 1.4426950216293334961 ;  /* 0x3fb8aa3b07077820 */ /* 0x000fe20000400000 */
[----:B------:R-:W-:Y:S01]  /*4280*/  MUFU.EX2 R6, R6 ;  /* 0x0000000600067308 */ /* 0x000fe20000000800 */
[----:B------:R-:W-:Y:S02]  /*4290*/  FADD R18, R18, R5 ;  /* 0x0000000512127221 */ /* 0x000fe40000000000 */
[----:B------:R-:W-:Y:S02]  /*42a0*/  FADD R69, R89, -R29 ;  /* 0x8000001d59457221 */ /* 0x000fe40000000000 */
[--C-:B------:R-:W-:Y:S02]  /*42b0*/  FADD R115, R115, -R30.reuse ;  /* 0x8000001e73737221 */ /* 0x100fe40000000000 */
[----:B------:R-:W-:Y:S01]  /*42c0*/  FADD R104, R104, -R30 ;  /* 0x8000001e68687221 */ /* 0x000fe20000000000 */
[----:B------:R-:W-:Y:S01]  /*42d0*/  MUFU.EX2 R27, R27 ;  /* 0x0000001b001b7308 */ /* 0x000fe20000000800 */
[----:B------:R-:W-:-:S02]  /*42e0*/  FADD R77, R79, R77 ;  /* 0x0000004d4f4d7221 */ /* 0x000fc40000000000 */
[----:B------:R-:W-:Y:S01]  /*42f0*/  FADD R111, R111, -R30 ;  /* 0x8000001e6f6f7221 */ /* 0x000fe20000000000 */
[----:B--2---:R-:W-:Y:S01]  /*4300*/  HMMA.16816.F32.BF16 R44, R8, R60, R44 ;  /* 0x0000003c082c723c */ /* 0x004fe2000004182c */
[----:B------:R-:W-:Y:S01]  /*4310*/  FADD R18, R13, R18 ;  /* 0x000000120d127221 */ /* 0x000fe20000000000 */
[----:B------:R-:W-:Y:S01]  /*4320*/  LDSM.16.M88.4 R80, [R98+0x4080] ;  /* 0x004080006250783b */ /* 0x000fe20000000200 */
[----:B------:R-:W-:Y:S02]  /*4330*/  FADD R77, R75, R77 ;  /* 0x0000004d4b4d7221 */ /* 0x000fe40000000000 */
[----:B------:R-:W-:Y:S02]  /*4340*/  FMUL R4, R103, 1.4426950216293334961 ;  /* 0x3fb8aa3b67047820 */ /* 0x000fe40000400000 */
[----:B------:R-:W-:Y:S02]  /*4350*/  FADD R22, R22, R18 ;  /* 0x0000001216167221 */ /* 0x000fe40000000000 */
[----:B------:R-:W-:-:S02]  /*4360*/  FADD R77, R76, R77 ;  /* 0x0000004d4c4d7221 */ /* 0x000fc40000000000 */
[----:B------:R-:W-:Y:S01]  /*4370*/  FADD R22, R15, R22 ;  /* 0x000000160f167221 */ /* 0x000fe20000000000 */
[----:B------:R-:W2:Y:S01]  /*4380*/  MUFU.EX2 R4, R4 ;  /* 0x0000000400047308 */ /* 0x000ea20000000800 */
[----:B------:R-:W-:Y:S02]  /*4390*/  FMUL R25, R25, 1.4426950216293334961 ;  /* 0x3fb8aa3b19197820 */ /* 0x000fe40000400000 */
[----:B------:R-:W-:Y:S02]  /*43a0*/  FADD R77, R16, R77 ;  /* 0x0000004d104d7221 */ /* 0x000fe40000000000 */
[----:B------:R-:W-:Y:S02]  /*43b0*/  FMUL R123, R123, 1.4426950216293334961 ;  /* 0x3fb8aa3b7b7b7820 */ /* 0x000fe40000400000 */
[----:B------:R-:W-:Y:S01]  /*43c0*/  FMUL R125, R125, 1.4426950216293334961 ;  /* 0x3fb8aa3b7d7d7820 */ /* 0x000fe20000400000 */
[----:B------:R-:W-:Y:S01]  /*43d0*/  MUFU.EX2 R19, R25 ;  /* 0x0000001900137308 */ /* 0x000fe20000000800 */
[----:B------:R-:W-:-:S02]  /*43e0*/  FADD R22, R14, R22 ;  /* 0x000000160e167221 */ /* 0x000fc40000000000 */
[----:B------:R-:W-:Y:S02]  /*43f0*/  FADD R20, R20, R77 ;  /* 0x0000004d14147221 */ /* 0x000fe40000000000 */
[----:B------:R-:W-:Y:S02]  /*4400*/  FMUL R69, R69, 1.4426950216293334961 ;  /* 0x3fb8aa3b45457820 */ /* 0x000fe40000400000 */
[----:B------:R-:W-:Y:S01]  /*4410*/  FADD R23, R23, R22 ;  /* 0x0000001617177221 */ /* 0x000fe20000000000 */
[----:B------:R-:W-:Y:S01]  /*4420*/  MUFU.EX2 R7, R7 ;  /* 0x0000000700077308 */ /* 0x000fe20000000800 */
[----:B------:R-:W-:Y:S01]  /*4430*/  FADD R21, R21, R20 ;  /* 0x0000001415157221 */ /* 0x000fe20000000000 */
[----:B0-----:R-:W-:Y:S01]  /*4440*/  HMMA.16816.F32.BF16 R56, R8, R32, R56 ;  /* 0x000000200838723c */ /* 0x001fe20000041838 */
[----:B------:R-:W-:-:S05]  /*4450*/  FMUL R13, R115, 1.4426950216293334961 ;  /* 0x3fb8aa3b730d7820 */ /* 0x000fca0000400000 */
[----:B------:R-:W-:Y:S01]  /*4460*/  MUFU.EX2 R5, R123 ;  /* 0x0000007b00057308 */ /* 0x000fe20000000800 */
[----:B------:R-:W-:Y:S02]  /*4470*/  FADD R23, R12, R23 ;  /* 0x000000170c177221 */ /* 0x000fe40000000000 */
[----:B------:R-:W-:-:S05]  /*4480*/  FADD R21, R24, R21 ;  /* 0x0000001518157221 */ /* 0x000fca0000000000 */
[----:B------:R-:W0:Y:S01]  /*4490*/  MUFU.EX2 R18, R125 ;  /* 0x0000007d00127308 */ /* 0x000e220000000800 */
[----:B------:R-:W-:Y:S02]  /*44a0*/  FMUL R14, R104, 1.4426950216293334961 ;  /* 0x3fb8aa3b680e7820 */ /* 0x000fe40000400000 */
[----:B-1----:R-:W-:-:S05]  /*44b0*/  FADD R23, R26, R23 ;  /* 0x000000171a177221 */ /* 0x002fca0000000000 */
[----:B------:R-:W1:Y:S01]  /*44c0*/  MUFU.EX2 R69, R69 ;  /* 0x0000004500457308 */ /* 0x000e620000000800 */
[----:B--2---:R-:W-:Y:S01]  /*44d0*/  FADD R12, R4, R21 ;  /* 0x00000015040c7221 */ /* 0x004fe20000000000 */
[C---:B------:R-:W-:Y:S01]  /*44e0*/  F2FP.BF16.PACK_AB R9, R6.reuse, R26 ;  /* 0x0000001a0609723e */ /* 0x040fe200000010ff */
[----:B------:R-:W-:Y:S02]  /*44f0*/  FMUL R32, R111, 1.4426950216293334961 ;  /* 0x3fb8aa3b6f207820 */ /* 0x000fe40000400000 */
[----:B------:R-:W-:-:S03]  /*4500*/  FADD R6, R6, R23 ;  /* 0x0000001706067221 */ /* 0x000fc60000000000 */
[----:B------:R-:W2:Y:S01]  /*4510*/  MUFU.EX2 R13, R13 ;  /* 0x0000000d000d7308 */ /* 0x000ea20000000800 */
[----:B------:R-:W-:Y:S01]  /*4520*/  FADD R109, R109, -R30 ;  /* 0x8000001e6d6d7221 */ /* 0x000fe20000000000 */
[----:B0-----:R-:W-:Y:S01]  /*4530*/  F2FP.BF16.PACK_AB R10, R18, R5 ;  /* 0x00000005120a723e */ /* 0x001fe200000010ff */
[----:B------:R-:W-:Y:S02]  /*4540*/  FADD R12, R19, R12 ;  /* 0x0000000c130c7221 */ /* 0x000fe40000000000 */
[----:B------:R-:W-:-:S03]  /*4550*/  FADD R108, R108, -R30 ;  /* 0x8000001e6c6c7221 */ /* 0x000fc60000000000 */
[----:B------:R-:W0:Y:S01]  /*4560*/  MUFU.EX2 R71, R71 ;  /* 0x0000004700477308 */ /* 0x000e220000000800 */
[----:B------:R-:W-:-:S07]  /*4570*/  FADD R6, R7, R6 ;  /* 0x0000000607067221 */ /* 0x000fce0000000000 */
[----:B------:R-:W5:Y:S01]  /*4580*/  MUFU.EX2 R14, R14 ;  /* 0x0000000e000e7308 */ /* 0x000f620000000800 */
[----:B------:R-:W-:Y:S01]  /*4590*/  FMUL R109, R109, 1.4426950216293334961 ;  /* 0x3fb8aa3b6d6d7820 */ /* 0x000fe20000400000 */
[----:B------:R-:W-:Y:S01]  /*45a0*/  F2FP.BF16.PACK_AB R8, R19, R4 ;  /* 0x000000041308723e */ /* 0x000fe200000010ff */
[----:B------:R-:W-:Y:S01]  /*45b0*/  FADD R5, R5, R12 ;  /* 0x0000000c05057221 */ /* 0x000fe20000000000 */
[C---:B-1----:R-:W-:Y:S01]  /*45c0*/  F2FP.BF16.PACK_AB R11, R69.reuse, R7 ;  /* 0x00000007450b723e */ /* 0x042fe200000010ff */
[----:B------:R-:W-:Y:S01]  /*45d0*/  FMUL R16, R108, 1.4426950216293334961 ;  /* 0x3fb8aa3b6c107820 */ /* 0x000fe20000400000 */
[----:B------:R-:W-:Y:S02]  /*45e0*/  LDSM.16.M88.4 R20, [R98+0x4880] ;  /* 0x004880006214783b */ /* 0x000fe40000000200 */
[----:B------:R-:W1:Y:S01]  /*45f0*/  MUFU.EX2 R68, R68 ;  /* 0x0000004400447308 */ /* 0x000e620000000800 */
[----:B------:R-:W-:Y:S02]  /*4600*/  FADD R24, R69, R6 ;  /* 0x0000000645187221 */ /* 0x000fe40000000000 */
[----:B------:R-:W-:-:S05]  /*4610*/  FADD R120, R120, -R30 ;  /* 0x8000001e78787221 */ /* 0x000fca0000000000 */
[----:B------:R-:W0:Y:S01]  /*4620*/  MUFU.EX2 R32, R32 ;  /* 0x0000002000207308 */ /* 0x000e220000000800 */
[----:B------:R-:W-:Y:S02]  /*4630*/  FADD R12, R18, R5 ;  /* 0x00000005120c7221 */ /* 0x000fe40000000000 */
[----:B------:R-:W-:-:S05]  /*4640*/  FADD R118, R118, -R30 ;  /* 0x8000001e76767221 */ /* 0x000fca0000000000 */
[----:B------:R-:W0:Y:S01]  /*4650*/  MUFU.EX2 R70, R70 ;  /* 0x0000004600467308 */ /* 0x000e220000000800 */
[----:B------:R-:W-:Y:S01]  /*4660*/  FADD R24, R27, R24 ;  /* 0x000000181b187221 */ /* 0x000fe20000000000 */
[----:B------:R-:W-:Y:S01]  /*4670*/  HMMA.16816.F32.BF16 R56, R8, R34, R56 ;  /* 0x000000220838723c */ /* 0x000fe20000041838 */
[----:B------:R-:W-:Y:S01]  /*4680*/  FMUL R120, R120, 1.4426950216293334961 ;  /* 0x3fb8aa3b78787820 */ /* 0x000fe20000400000 */
[----:B------:R-:W1:Y:S04]  /*4690*/  LDSM.16.M88.4 R4, [R98+0x5080] ;  /* 0x005080006204783b */ /* 0x000e680000000200 */
[----:B------:R-:W1:Y:S01]  /*46a0*/  MUFU.EX2 R26, R109 ;  /* 0x0000006d001a7308 */ /* 0x000e620000000800 */
[----:B--2---:R-:W-:Y:S02]  /*46b0*/  FADD R15, R13, R12 ;  /* 0x0000000c0d0f7221 */ /* 0x004fe40000000000 */
[----:B------:R-:W-:-:S02]  /*46c0*/  FMUL R73, R73, 1.4426950216293334961 ;  /* 0x3fb8aa3b49497820 */ /* 0x000fc40000400000 */
[----:B------:R-:W-:-:S03]  /*46d0*/  FADD R124, R124, -R29 ;  /* 0x8000001d7c7c7221 */ /* 0x000fc60000000000 */
[----:B------:R-:W2:Y:S01]  /*46e0*/  MUFU.EX2 R31, R31 ;  /* 0x0000001f001f7308 */ /* 0x000ea20000000800 */
[----:B------:R-:W-:Y:S02]  /*46f0*/  FMUL R19, R118, 1.4426950216293334961 ;  /* 0x3fb8aa3b76137820 */ /* 0x000fe40000400000 */
[----:B------:R-:W-:Y:S02]  /*4700*/  FADD R87, R87, -R30 ;  /* 0x8000001e57577221 */ /* 0x000fe40000000000 */
[----:B0-----:R-:W-:-:S03]  /*4710*/  FADD R35, R71, R24 ;  /* 0x0000001847237221 */ /* 0x001fc60000000000 */
[----:B------:R-:W0:Y:S01]  /*4720*/  MUFU.EX2 R16, R16 ;  /* 0x0000001000107308 */ /* 0x000e220000000800 */
[----:B-----5:R-:W-:Y:S02]  /*4730*/  FADD R25, R14, R15 ;  /* 0x0000000f0e197221 */ /* 0x020fe40000000000 */
[----:B------:R-:W-:Y:S02]  /*4740*/  FMUL R17, R124, 1.4426950216293334961 ;  /* 0x3fb8aa3b7c117820 */ /* 0x000fe40000400000 */
[----:B------:R-:W-:-:S03]  /*4750*/  FMUL R33, R87, 1.4426950216293334961 ;  /* 0x3fb8aa3b57217820 */ /* 0x000fc60000400000 */
[----:B------:R-:W5:Y:S01]  /*4760*/  MUFU.EX2 R28, R28 ;  /* 0x0000001c001c7308 */ /* 0x000f620000000800 */
[----:B-1----:R-:W-:Y:S02]  /*4770*/  FADD R35, R68, R35 ;  /* 0x0000002344237221 */ /* 0x002fe40000000000 */
[----:B------:R-:W-:-:S05]  /*4780*/  FADD R25, R32, R25 ;  /* 0x0000001920197221 */ /* 0x000fca0000000000 */
[----:B------:R-:W1:Y:S01]  /*4790*/  MUFU.EX2 R18, R120 ;  /* 0x0000007800127308 */ /* 0x000e620000000800 */
[----:B------:R-:W-:Y:S02]  /*47a0*/  FADD R34, R70, R35 ;  /* 0x0000002346227221 */ /* 0x000fe40000000000 */
[----:B------:R-:W-:-:S05]  /*47b0*/  FADD R35, R26, R25 ;  /* 0x000000191a237221 */ /* 0x000fca0000000000 */
[----:B------:R-:W1:Y:S01]  /*47c0*/  MUFU.EX2 R73, R73 ;  /* 0x0000004900497308 */ /* 0x000e620000000800 */
[----:B--2---:R-:W-:-:S07]  /*47d0*/  FADD R37, R31, R34 ;  /* 0x000000221f257221 */ /* 0x004fce0000000000 */
[----:B------:R-:W2:Y:S01]  /*47e0*/  MUFU.EX2 R19, R19 ;  /* 0x0000001300137308 */ /* 0x000ea20000000800 */
[----:B0-----:R-:W-:-:S07]  /*47f0*/  FADD R35, R16, R35 ;  /* 0x0000002310237221 */ /* 0x001fce0000000000 */
[----:B------:R-:W0:Y:S01]  /*4800*/  MUFU.EX2 R17, R17 ;  /* 0x0000001100117308 */ /* 0x000e220000000800 */
[C---:B------:R-:W-:Y:S07]  /*4810*/  HMMA.16816.F32.BF16 R52, R8.reuse, R42, R52 ;  /* 0x0000002a0834723c */ /* 0x040fee0000041834 */
[----:B------:R-:W0:Y:S01]  /*4820*/  MUFU.EX2 R33, R33 ;  /* 0x0000002100217308 */ /* 0x000e220000000800 */
[----:B------:R-:W-:Y:S01]  /*4830*/  HMMA.16816.F32.BF16 R48, R8, R38, R48 ;  /* 0x000000260830723c */ /* 0x000fe20000041830 */
[----:B------:R-:W-:-:S02]  /*4840*/  F2FP.BF16.PACK_AB R24, R14, R13 ;  /* 0x0000000d0e18723e */ /* 0x000fc400000010ff */
[----:B------:R-:W-:Y:S05]  /*4850*/  LDSM.16.M88.4 R12, [R98+0x5880] ;  /* 0x00588000620c783b */ /* 0x000fea0000000200 */
[----:B------:R-:W-:Y:S07]  /*4860*/  HMMA.16816.F32.BF16 R44, R8, R62, R44 ;  /* 0x0000003e082c723c */ /* 0x000fee000004182c */
[----:B-----5:R-:W-:-:S02]  /*4870*/  FADD R10, R28, R37 ;  /* 0x000000251c0a7221 */ /* 0x020fc40000000000 */
[----:B-1----:R-:W-:Y:S02]  /*4880*/  FADD R8, R18, R35 ;  /* 0x0000002312087221 */ /* 0x002fe40000000000 */
[----:B------:R-:W-:Y:S02]  /*4890*/  FADD R10, R73, R10 ;  /* 0x0000000a490a7221 */ /* 0x000fe40000000000 */
[----:B--2---:R-:W-:Y:S01]  /*48a0*/  FADD R8, R19, R8 ;  /* 0x0000000813087221 */ /* 0x004fe20000000000 */
[----:B------:R-:W-:Y:S01]  /*48b0*/  F2FP.BF16.PACK_AB R26, R26, R32 ;  /* 0x000000201a1a723e */ /* 0x000fe200000010ff */
[----:B0-----:R-:W-:Y:S02]  /*48c0*/  FADD R34, R17, R10 ;  /* 0x0000000a11227221 */ /* 0x001fe40000000000 */
[----:B------:R-:W-:-:S03]  /*48d0*/  FADD R32, R33, R8 ;  /* 0x0000000821207221 */ /* 0x000fc60000000000 */
[----:B------:R-:W0:Y:S04]  /*48e0*/  SHFL.BFLY PT, R37, R34, 0x2, 0x1f ;  /* 0x0c401f0022257f89 */ /* 0x000e2800000e0000 */
[----:B------:R-:W1:Y:S01]  /*48f0*/  SHFL.BFLY PT, R35, R32, 0x2, 0x1f ;  /* 0x0c401f0020237f89 */ /* 0x000e6200000e0000 */
[----:B------:R-:W-:Y:S02]  /*4900*/  F2FP.BF16.PACK_AB R25, R71, R27 ;  /* 0x0000001b4719723e */ /* 0x000fe400000010ff */
[----:B------:R-:W-:Y:S01]  /*4910*/  F2FP.BF16.PACK_AB R27, R70, R68 ;  /* 0x00000044461b723e */ /* 0x000fe200000010ff */
[----:B------:R-:W2:Y:S06]  /*4920*/  S2R R41, SR_CTAID.X ;  /* 0x0000000000297919 */ /* 0x000eac0000002500 */
[----:B------:R-:W-:Y:S01]  /*4930*/  HMMA.16816.F32.BF16 R48, R24, R4, R48 ;  /* 0x000000041830723c */ /* 0x000fe20000041830 */
[----:B0-----:R-:W-:-:S07]  /*4940*/  FADD R37, R34, R37 ;  /* 0x0000002522257221 */ /* 0x001fce0000000000 */
[C---:B------:R-:W-:Y:S01]  /*4950*/  HMMA.16816.F32.BF16 R44, R24.reuse, R12, R44 ;  /* 0x0000000c182c723c */ /* 0x040fe2000004182c */
[----:B-1----:R-:W-:Y:S01]  /*4960*/  FADD R35, R32, R35 ;  /* 0x0000002320237221 */ /* 0x002fe20000000000 */
[----:B------:R-:W0:Y:S04]  /*4970*/  SHFL.BFLY PT, R12, R37, 0x1, 0x1f ;  /* 0x0c201f00250c7f89 */ /* 0x000e2800000e0000 */
[----:B------:R-:W1:Y:S01]  /*4980*/  SHFL.BFLY PT, R4, R35, 0x1, 0x1f ;  /* 0x0c201f0023047f89 */ /* 0x000e6200000e0000 */
[----:B------:R-:W-:Y:S01]  /*4990*/  UIADD3 UR4, UP0, UR4, 0x80, URZ ;  /* 0x0000008004047890 */ /* 0x000fe2000ff1e03f */
[----:B------:R-:W-:Y:S01]  /*49a0*/  F2FP.BF16.PACK_AB R8, R18, R16 ;  /* 0x000000101208723e */ /* 0x000fe200000010ff */
[----:B--2---:R-:W-:Y:S01]  /*49b0*/  IMAD.SHL.U32 R41, R41, 0x100, RZ ;  /* 0x0000010029297824 */ /* 0x004fe200078e00ff */
[----:B------:R-:W-:Y:S01]  /*49c0*/  F2FP.BF16.PACK_AB R9, R28, R31 ;  /* 0x0000001f1c09723e */ /* 0x000fe200000010ff */
[----:B------:R-:W-:Y:S01]  /*49d0*/  HMMA.16816.F32.BF16 R52, R24, R80, R52 ;  /* 0x000000501834723c */ /* 0x000fe20000041834 */
[----:B------:R-:W-:-:S02]  /*49e0*/  F2FP.BF16.PACK_AB R10, R33, R19 ;  /* 0x00000013210a723e */ /* 0x000fc400000010ff */
[----:B------:R-:W-:Y:S01]  /*49f0*/  F2FP.BF16.PACK_AB R11, R17, R73 ;  /* 0x00000049110b723e */ /* 0x000fe200000010ff */
[----:B------:R-:W-:-:S04]  /*4a00*/  UIADD3.X UR5, URZ, UR5, URZ, UP0, !UPT ;  /* 0x000000053f057290 */ /* 0x000fc800087fe43f */
[----:B------:R-:W-:Y:S01]  /*4a10*/  HMMA.16816.F32.BF16 R56, R24, R20, R56 ;  /* 0x000000141838723c */ /* 0x000fe20000041838 */
[----:B0-----:R-:W-:Y:S02]  /*4a20*/  FADD R12, R37, R12 ;  /* 0x0000000c250c7221 */ /* 0x001fe40000000000 */
[----:B-1----:R-:W-:Y:S02]  /*4a30*/  FADD R4, R35, R4 ;  /* 0x0000000423047221 */ /* 0x002fe40000000000 */
[----:B---3--:R-:W-:Y:S02]  /*4a40*/  FFMA R40, R117, R40, R12 ;  /* 0x0000002875287223 */ /* 0x008fe4000000000c */
[----:B----4-:R-:W-:Y:S01]  /*4a50*/  FFMA R36, R97, R36, R4 ;  /* 0x0000002461247223 */ /* 0x010fe20000000004 */
[----:B------:R-:W-:Y:S01]  /*4a60*/  IADD3 R41, R41, 0x100, RZ ;  /* 0x0000010029297810 */ /* 0x000fe20007ffe0ff */
[----:B------:R-:W-:Y:S01]  /*4a70*/  HMMA.16816.F32.BF16 R48, R8, R6, R48 ;  /* 0x000000060830723c */ /* 0x000fe20000041830 */
[----:B------:R0:W-:Y:S02]  /*4a80*/  STL [R1], R40 ;  /* 0x0000002801007387 */ /* 0x0001e40000100800 */
[----:B------:R-:W-:-:S02]  /*4a90*/  ISETP.LE.U32.AND P0, PT, R41, UR4, PT ;  /* 0x0000000429007c0c */ /* 0x000fc4000bf03070 */
[----:B------:R0:W-:Y:S02]  /*4aa0*/  STL [R1+0x4], R36 ;  /* 0x0000042401007387 */ /* 0x0001e40000100800 */
[----:B------:R-:W-:-:S05]  /*4ab0*/  IMAD.U32 R6, RZ, RZ, UR5 ;  /* 0x00000005ff067e24 */ /* 0x000fca000f8e00ff */
[----:B------:R-:W-:Y:S01]  /*4ac0*/  ISETP.GE.U32.AND.EX P0, PT, R6, RZ, PT, P0 ;  /* 0x000000ff0600720c */ /* 0x000fe20003f06100 */
[----:B------:R-:W-:Y:S01]  /*4ad0*/  IMAD.MOV.U32 R5, RZ, RZ, 0x80 ;  /* 0x00000080ff057424 */ /* 0x000fe200078e00ff */
[----:B------:R-:W-:Y:S01]  /*4ae0*/  HMMA.16816.F32.BF16 R80, R8, R82, R52 ;  /* 0x000000520850723c */ /* 0x000fe20000041834 */
[----:B------:R-:W-:Y:S02]  /*4af0*/  IMAD.MOV.U32 R119, RZ, RZ, R30 ;  /* 0x000000ffff777224 */ /* 0x000fe400078e001e */
[C---:B------:R-:W-:Y:S02]  /*4b00*/  IMAD R0, R5.reuse, c[0x0][0x1b4], R0 ;  /* 0x00006d0005007a24 */ /* 0x040fe400078e0200 */
[----:B------:R-:W-:-:S03]  /*4b10*/  IMAD R3, R5, c[0x0][0x1a4], R3 ;  /* 0x0000690005037a24 */ /* 0x000fc600078e0203 */
[----:B------:R-:W-:Y:S01]  /*4b20*/  HMMA.16816.F32.BF16 R68, R8, R22, R56 ;  /* 0x000000160844723c */ /* 0x000fe20000041838 */
[----:B------:R-:W-:-:S07]  /*4b30*/  IMAD.MOV.U32 R117, RZ, RZ, R29 ;  /* 0x000000ffff757224 */ /* 0x000fce00078e001d */
[----:B------:R-:W-:Y:S01]  /*4b40*/  HMMA.16816.F32.BF16 R44, R8, R14, R44 ;  /* 0x0000000e082c723c */ /* 0x000fe2000004182c */
[----:B0-----:R-:W-:Y:S01]  /*4b50*/  @P0 CALL.REL.NOINC `(.L_x_0) ;  /* 0x0000001000000944 */ /* 0x001fe20003c00000 */
[----:B------:R-:W-:Y:S06]  /*4b60*/  BRA `(.L_x_1) ;  /* 0xffffc4d000007947 */ /* 0x000fec000383ffff */
.L_x_0:
[----:B------:R-:W2:Y:S04]  /*4b70*/  LDL.LU R0, [R1] ;  /* 0x0000000001007983 */ /* 0x000ea80000300800 */
[----:B------:R-:W3:Y:S01]  /*4b80*/  LDL.LU R17, [R1+0x4] ;  /* 0x0000040001117983 */ /* 0x000ee20000300800 */
[----:B------:R-:W-:-:S03]  /*4b90*/  IMAD.MOV.U32 R32, RZ, RZ, 0x3dc6b27f ;  /* 0x3dc6b27fff207424 */ /* 0x000fc600078e00ff */
[----:B------:R-:W0:Y:S04]  /*4ba0*/  S2R R9, SR_TID.X ;  /* 0x0000000000097919 */ /* 0x000e280000002100 */
[----:B------:R-:W1:Y:S04]  /*4bb0*/  S2R R56, SR_TID.X ;  /* 0x0000000000387919 */ /* 0x000e680000002100 */
[----:B------:R-:W4:Y:S04]  /*4bc0*/  S2R R11, SR_TID.X ;  /* 0x00000000000b7919 */ /* 0x000f280000002100 */
[----:B------:R-:W5:Y:S04]  /*4bd0*/  S2R R54, SR_CTAID.X ;  /* 0x0000000000367919 */ /* 0x000f680000002500 */
[----:B------:R-:W2:Y:S04]  /*4be0*/  S2R R55, SR_CTAID.Y ;  /* 0x0000000000377919 */ /* 0x000ea80000002600 */
[----:B------:R-:W5:Y:S01]  /*4bf0*/  S2R R31, SR_TID.X ;  /* 0x00000000001f7919 */ /* 0x000f620000002100 */
[C---:B0-----:R-:W-:Y:S01]  /*4c00*/  IMAD.SHL.U32 R10, R9.reuse, 0x8, RZ ;  /* 0x00000008090a7824 */ /* 0x041fe200078e00ff */
[----:B------:R-:W-:Y:S01]  /*4c10*/  LOP3.LUT R9, R9, 0x3, RZ, 0xc0, !PT ;  /* 0x0000000309097812 */ /* 0x000fe200078ec0ff */
[----:B-1----:R-:W-:-:S03]  /*4c20*/  IMAD.SHL.U32 R5, R56, 0x4, RZ ;  /* 0x0000000438057824 */ /* 0x002fc600078e00ff */
[C---:B------:R-:W-:Y:S02]  /*4c30*/  LOP3.LUT R4, R10.reuse, 0x78, RZ, 0xc0, !PT ;  /* 0x000000780a047812 */ /* 0x040fe400078ec0ff */
[----:B------:R-:W-:Y:S02]  /*4c40*/  SHF.R.U32.HI R8, RZ, 0x1, R56 ;  /* 0x00000001ff087819 */ /* 0x000fe40000011638 */
[----:B----4-:R-:W-:Y:S02]  /*4c50*/  LOP3.LUT R11, R11, 0x1e0, RZ, 0xc0, !PT ;  /* 0x000001e00b0b7812 */ /* 0x010fe400078ec0ff */
[----:B------:R-:W-:Y:S02]  /*4c60*/  LOP3.LUT R6, R10, 0x38, RZ, 0xc0, !PT ;  /* 0x000000380a067812 */ /* 0x000fe400078ec0ff */
[----:B------:R-:W-:Y:S01]  /*4c70*/  LOP3.LUT R7, R5, 0x3c0, RZ, 0xc0, !PT ;  /* 0x000003c005077812 */ /* 0x000fe200078ec0ff */
[----:B------:R-:W-:Y:S01]  /*4c80*/  IMAD R14, R11, 0x4, R4 ;  /* 0x000000040b0e7824 */ /* 0x000fe200078e0204 */
[----:B------:R-:W-:-:S02]  /*4c90*/  LOP3.LUT R8, R8, 0x4, RZ, 0xc0, !PT ;  /* 0x0000000408087812 */ /* 0x000fc400078ec0ff */
[C---:B-----5:R-:W-:Y:S02]  /*4ca0*/  PRMT R54, R56.reuse, 0x6540, R54 ;  /* 0x0000654038367816 */ /* 0x060fe40000000036 */
[----:B------:R-:W-:Y:S02]  /*4cb0*/  LOP3.LUT R15, R56, 0xc, RZ, 0xc0, !PT ;  /* 0x0000000c380f7812 */ /* 0x000fe400078ec0ff */
[----:B------:R-:W-:Y:S02]  /*4cc0*/  LOP3.LUT R11, R10, 0xf80, RZ, 0xc0, !PT ;  /* 0x00000f800a0b7812 */ /* 0x000fe400078ec0ff */
[----:B------:R-:W-:Y:S01]  /*4cd0*/  SHF.R.S32.HI R12, RZ, 0x4, R56 ;  /* 0x00000004ff0c7819 */ /* 0x000fe20000011438 */
[----:B------:R-:W-:Y:S01]  /*4ce0*/  IMAD R18, R15, 0x20, R9 ;  /* 0x000000200f127824 */ /* 0x000fe200078e0209 */
[----:B------:R-:W-:Y:S01]  /*4cf0*/  SHF.R.U32.HI R31, RZ, 0x8, R31 ;  /* 0x00000008ff1f7819 */ /* 0x000fe2000001161f */
[----:B------:R-:W-:Y:S01]  /*4d00*/  BAR.SYNC.DEFER_BLOCKING 0x0 ;  /* 0x0000000000007b1d */ /* 0x000fe20000010000 */
[----:B------:R-:W-:Y:S01]  /*4d10*/  LOP3.LUT P0, RZ, R56, 0x100, RZ, 0xc0, !PT ;  /* 0x0000010038ff7812 */ /* 0x000fe2000780c0ff */
[----:B------:R-:W-:Y:S01]  /*4d20*/  IMAD.U32 R18, R18, 0x20, R11 ;  /* 0x0000002012127824 */ /* 0x000fe200078e000b */
[----:B------:R-:W-:-:S03]  /*4d30*/  SGXT.U32 R31, R31, 0x1 ;  /* 0x000000011f1f781a */ /* 0x000fc60000000000 */
[----:B------:R-:W-:-:S05]  /*4d40*/  IMAD R38, R15, 0x2, R18 ;  /* 0x000000020f267824 */ /* 0x000fca00078e0212 */
[C---:B------:R-:W-:Y:S02]  /*4d50*/  LOP3.LUT R41, R38.reuse, 0x8, RZ, 0x3c, !PT ;  /* 0x0000000826297812 */ /* 0x040fe400078e3cff */
[----:B------:R-:W-:Y:S01]  /*4d60*/  LOP3.LUT R42, R38, 0x10, RZ, 0x3c, !PT ;  /* 0x00000010262a7812 */ /* 0x000fe200078e3cff */
[----:B--2---:R-:W-:Y:S02]  /*4d70*/  IMAD.MOV.U32 R20, RZ, RZ, R0 ;  /* 0x000000ffff147224 */ /* 0x004fe400078e0000 */
[C---:B---3--:R-:W-:Y:S01]  /*4d80*/  FMUL R2, R17.reuse, 8388608 ;  /* 0x4b00000011027820 */ /* 0x048fe20000400000 */
[----:B------:R-:W-:Y:S01]  /*4d90*/  FSETP.GEU.AND P2, PT, R17, 1.175494350822287508e-38, PT ;  /* 0x008000001100780b */ /* 0x000fe20003f4e000 */
[C---:B------:R-:W-:Y:S01]  /*4da0*/  FMUL R3, R20.reuse, 8388608 ;  /* 0x4b00000014037820 */ /* 0x040fe20000400000 */
[----:B------:R-:W-:Y:S02]  /*4db0*/  FSETP.GEU.AND P3, PT, R20, 1.175494350822287508e-38, PT ;  /* 0x008000001400780b */ /* 0x000fe40003f6e000 */
[----:B------:R-:W-:-:S02]  /*4dc0*/  FSEL R2, R2, R17, !P2 ;  /* 0x0000001102027208 */ /* 0x000fc40005000000 */
[----:B------:R-:W-:Y:S02]  /*4dd0*/  FSEL R3, R3, R20, !P3 ;  /* 0x0000001403037208 */ /* 0x000fe40005800000 */
[----:B------:R-:W-:Y:S02]  /*4de0*/  IADD3 R0, R2, -0x3f3504f3, RZ ;  /* 0xc0cafb0d02007810 */ /* 0x000fe40007ffe0ff */
[----:B------:R-:W-:Y:S02]  /*4df0*/  IADD3 R4, R3, -0x3f3504f3, RZ ;  /* 0xc0cafb0d03047810 */ /* 0x000fe40007ffe0ff */
[----:B------:R-:W-:Y:S02]  /*4e00*/  LOP3.LUT R5, R0, 0xff800000, RZ, 0xc0, !PT ;  /* 0xff80000000057812 */ /* 0x000fe400078ec0ff */
[----:B------:R-:W-:Y:S01]  /*4e10*/  IADD3 R0, R8, R6, R7 ;  /* 0x0000000608007210 */ /* 0x000fe20007ffe007 */
[----:B------:R-:W-:Y:S01]  /*4e20*/  IMAD R6, R55, c[0x0][0x1c0], RZ ;  /* 0x0000700037067a24 */ /* 0x000fe200078e02ff */
[----:B------:R-:W-:Y:S01]  /*4e30*/  LOP3.LUT R16, R4, 0xff800000, RZ, 0xc0, !PT ;  /* 0xff80000004107812 */ /* 0x000fe200078ec0ff */
[----:B------:R-:W-:Y:S01]  /*4e40*/  IMAD R8, R54, c[0x0][0x1c4], RZ ;  /* 0x0000710036087a24 */ /* 0x000fe200078e02ff */
[----:B------:R0:W-:Y:S01]  /*4e50*/  I2F R7, R5 ;  /* 0x0000000500077306 */ /* 0x0001e20000201400 */
[----:B------:R-:W-:Y:S01]  /*4e60*/  IMAD.SHL.U32 R10, R6, 0x2, RZ ;  /* 0x00000002060a7824 */ /* 0x000fe200078e00ff */
[----:B------:R-:W-:Y:S01]  /*4e70*/  FSETP.GT.AND P1, PT, |R20|, 8.50705917302346158658e+37, PT ;  /* 0x7e8000001400780b */ /* 0x000fe20003f24200 */
[----:B------:R-:W-:Y:S01]  /*4e80*/  IMAD.SHL.U32 R9, R8, 0x2, RZ ;  /* 0x0000000208097824 */ /* 0x000fe200078e00ff */
[----:B------:R-:W-:Y:S01]  /*4e90*/  FSEL R13, RZ, -23, P3 ;  /* 0xc1b80000ff0d7808 */ /* 0x000fe20001800000 */
[----:B------:R-:W-:Y:S01]  /*4ea0*/  IMAD.HI R11, R6, 0x2, RZ ;  /* 0x00000002060b7827 */ /* 0x000fe200078e02ff */
[----:B------:R-:W-:-:S02]  /*4eb0*/  FSETP.GEU.AND P3, PT, |R20|, 1.175494350822287508e-38, PT ;  /* 0x008000001400780b */ /* 0x000fc40003f6e200 */
[----:B------:R-:W1:Y:S01]  /*4ec0*/  I2F R4, R16 ;  /* 0x0000001000047306 */ /* 0x000e620000201400 */
[----:B------:R-:W-:Y:S01]  /*4ed0*/  IADD3 R10, P4, P5, R9, c[0x0][0x178], R10 ;  /* 0x00005e00090a7a10 */ /* 0x000fe20007d9e00a */
[----:B------:R-:W-:Y:S01]  /*4ee0*/  IMAD.HI R8, R8, 0x2, RZ ;  /* 0x0000000208087827 */ /* 0x000fe200078e02ff */
[----:B------:R-:W-:Y:S02]  /*4ef0*/  SGXT R9, R12, 0x1 ;  /* 0x000000010c09781a */ /* 0x000fe40000000200 */
[----:B------:R-:W-:Y:S01]  /*4f00*/  FSEL R12, RZ, -23, P2 ;  /* 0xc1b80000ff0c7808 */ /* 0x000fe20001000000 */
[----:B0-----:R-:W-:Y:S01]  /*4f10*/  IMAD.IADD R5, R2, 0x1, -R5 ;  /* 0x0000000102057824 */ /* 0x001fe200078e0a05 */
[----:B------:R-:W-:Y:S01]  /*4f20*/  FSETP.GT.AND P2, PT, |R17|, 8.50705917302346158658e+37, PT ;  /* 0x7e8000001100780b */ /* 0x000fe20003f44200 */
[----:B------:R-:W-:Y:S01]  /*4f30*/  @P1 FMUL R20, R20, 0.25 ;  /* 0x3e80000014141820 */ /* 0x000fe20000400000 */
[----:B------:R-:W-:Y:S01]  /*4f40*/  IADD3.X R11, R8, c[0x0][0x17c], R11, P4, P5 ;  /* 0x00005f00080b7a10 */ /* 0x000fe200027ea40b */
[----:B------:R-:W-:Y:S01]  /*4f50*/  FADD R5, R5, -1 ;  /* 0xbf80000005057421 */ /* 0x000fe20000000000 */
[----:B------:R-:W-:Y:S01]  /*4f60*/  FSETP.GEU.AND P4, PT, |R17|, 1.175494350822287508e-38, PT ;  /* 0x008000001100780b */ /* 0x000fe20003f8e200 */
[----:B------:R-:W-:Y:S01]  /*4f70*/  @!P3 FMUL R20, R20, 16777216 ;  /* 0x4b8000001414b820 */ /* 0x000fe20000400000 */
[----:B------:R-:W-:Y:S01]  /*4f80*/  LOP3.LUT R28, R14, 0x1008, R9, 0x78, !PT ;  /* 0x000010080e1c7812 */ /* 0x000fe200078e7809 */
[----:B------:R-:W-:-:S02]  /*4f90*/  @P1 FMUL R70, R70, 0.25 ;  /* 0x3e80000046461820 */ /* 0x000fc40000400000 */
[----:B-1----:R-:W-:Y:S01]  /*4fa0*/  FFMA.FTZ R13, R4, 1.1920928955078125e-07, R13 ;  /* 0x34000000040d7823 */ /* 0x002fe2000001000d */
[----:B------:R-:W-:Y:S01]  /*4fb0*/  MUFU.RCP R6, R20 ;  /* 0x0000001400067308 */ /* 0x000fe20000001000 */
[----:B------:R-:W-:Y:S02]  /*4fc0*/  FFMA.FTZ R4, R5, R32, -0.16845393180847167969 ;  /* 0xbe2c7f3005047423 */ /* 0x000fe40000010020 */
[----:B------:R-:W-:Y:S02]  /*4fd0*/  @P2 FMUL R17, R17, 0.25 ;  /* 0x3e80000011112820 */ /* 0x000fe40000400000 */
[----:B------:R-:W-:Y:S02]  /*4fe0*/  FFMA.FTZ R4, R5, R4, 0.1716887056827545166 ;  /* 0x3e2fcf2a05047423 */ /* 0x000fe40000010004 */
[----:B------:R-:W-:Y:S02]  /*4ff0*/  @!P4 FMUL R17, R17, 16777216 ;  /* 0x4b8000001111c820 */ /* 0x000fe40000400000 */
[----:B------:R-:W-:-:S02]  /*5000*/  FFMA.FTZ R4, R5, R4, -0.17900948226451873779 ;  /* 0xbe374e4305047423 */ /* 0x000fc40000010004 */
[----:B------:R-:W0:Y:S01]  /*5010*/  MUFU.RCP R9, R17 ;  /* 0x0000001100097308 */ /* 0x000e220000001000 */
[----:B------:R-:W-:Y:S02]  /*5020*/  @P2 FMUL R44, R44, 0.25 ;  /* 0x3e8000002c2c2820 */ /* 0x000fe40000400000 */
[C---:B------:R-:W-:Y:S02]  /*5030*/  FFMA.FTZ R4, R5.reuse, R4, 0.20512372255325317383 ;  /* 0x3e520bf405047423 */ /* 0x040fe40000010004 */
[----:B------:R-:W-:Y:S02]  /*5040*/  @P2 FMUL R48, R48, 0.25 ;  /* 0x3e80000030302820 */ /* 0x000fe40000400000 */
[C---:B------:R-:W-:Y:S02]  /*5050*/  FFMA.FTZ R4, R5.reuse, R4, -0.24046532809734344482 ;  /* 0xbe763c8b05047423 */ /* 0x040fe40000010004 */
[----:B------:R-:W-:Y:S02]  /*5060*/  @P1 FMUL R82, R82, 0.25 ;  /* 0x3e80000052521820 */ /* 0x000fe40000400000 */
[----:B------:R-:W-:-:S02]  /*5070*/  FFMA.FTZ R4, R5, R4, 0.28857114911079406738 ;  /* 0x3e93bf9905047423 */ /* 0x000fc40000010004 */
[----:B------:R-:W-:Y:S02]  /*5080*/  @P1 FMUL R47, R47, 0.25 ;  /* 0x3e8000002f2f1820 */ /* 0x000fe40000400000 */
[----:B------:R-:W-:Y:S02]  /*5090*/  @P1 FMUL R51, R51, 0.25 ;  /* 0x3e80000033331820 */ /* 0x000fe40000400000 */
[----:B------:R-:W-:Y:S02]  /*50a0*/  @!P4 FMUL R44, R44, 16777216 ;  /* 0x4b8000002c2cc820 */ /* 0x000fe40000400000 */
[----:B------:R-:W-:Y:S02]  /*50b0*/  @!P4 FMUL R48, R48, 16777216 ;  /* 0x4b8000003030c820 */ /* 0x000fe40000400000 */
[----:B------:R-:W-:Y:S02]  /*50c0*/  FFMA.FTZ R4, R5, R4, -0.36067417263984680176 ;  /* 0xbeb8aa4905047423 */ /* 0x000fe40000010004 */
[----:B------:R-:W-:-:S02]  /*50d0*/  @P1 FMUL R46, R46, 0.25 ;  /* 0x3e8000002e2e1820 */ /* 0x000fc40000400000 */
[----:B------:R-:W-:Y:S02]  /*50e0*/  @P1 FMUL R50, R50, 0.25 ;  /* 0x3e80000032321820 */ /* 0x000fe40000400000 */
[----:B------:R-:W-:Y:S02]  /*50f0*/  @P1 FMUL R71, R71, 0.25 ;  /* 0x3e80000047471820 */ /* 0x000fe40000400000 */
[----:B------:R-:W-:Y:S01]  /*5100*/  @P1 FMUL R83, R83, 0.25 ;  /* 0x3e80000053531820 */ /* 0x000fe20000400000 */
[----:B------:R-:W-:Y:S01]  /*5110*/  ISETP.GE.U32.AND P1, PT, R3, 0x7f800000, PT ;  /* 0x7f8000000300780c */ /* 0x000fe20003f26070 */
[----:B------:R-:W-:Y:S02]  /*5120*/  @P2 FMUL R68, R68, 0.25 ;  /* 0x3e80000044442820 */ /* 0x000fe40000400000 */
[----:B------:R-:W-:Y:S02]  /*5130*/  @P2 FMUL R80, R80, 0.25 ;  /* 0x3e80000050502820 */ /* 0x000fe40000400000 */
[----:B------:R-:W-:-:S02]  /*5140*/  @!P3 FMUL R70, R70, 16777216 ;  /* 0x4b8000004646b820 */ /* 0x000fc40000400000 */
[----:B------:R-:W-:Y:S02]  /*5150*/  @!P3 FMUL R82, R82, 16777216 ;  /* 0x4b8000005252b820 */ /* 0x000fe40000400000 */
[----:B------:R-:W-:Y:S02]  /*5160*/  @P2 FMUL R45, R45, 0.25 ;  /* 0x3e8000002d2d2820 */ /* 0x000fe40000400000 */
[----:B------:R-:W-:Y:S02]  /*5170*/  @P2 FMUL R49, R49, 0.25 ;  /* 0x3e80000031312820 */ /* 0x000fe40000400000 */
[----:B------:R-:W-:Y:S02]  /*5180*/  @P2 FMUL R69, R69, 0.25 ;  /* 0x3e80000045452820 */ /* 0x000fe40000400000 */
[----:B------:R-:W-:Y:S02]  /*5190*/  @!P3 FMUL R47, R47, 16777216 ;  /* 0x4b8000002f2fb820 */ /* 0x000fe40000400000 */
[----:B------:R-:W-:-:S02]  /*51a0*/  @!P3 FMUL R51, R51, 16777216 ;  /* 0x4b8000003333b820 */ /* 0x000fc40000400000 */
[----:B------:R-:W-:Y:S01]  /*51b0*/  @P2 FMUL R81, R81, 0.25 ;  /* 0x3e80000051512820 */ /* 0x000fe20000400000 */
[----:B------:R-:W-:Y:S01]  /*51c0*/  ISETP.GE.U32.AND P2, PT, R2, 0x7f800000, PT ;  /* 0x7f8000000200780c */ /* 0x000fe20003f46070 */
[C---:B0-----:R-:W-:Y:S02]  /*51d0*/  FMUL R14, R9.reuse, R44 ;  /* 0x0000002c090e7220 */ /* 0x041fe40000400000 */
[----:B------:R-:W-:Y:S02]  /*51e0*/  FMUL R17, R9, R48 ;  /* 0x0000003009117220 */ /* 0x000fe40000400000 */
[----:B------:R-:W-:Y:S02]  /*51f0*/  FFMA.FTZ R4, R5, R4, 0.48089820146560668945 ;  /* 0x3ef6384a05047423 */ /* 0x000fe40000010004 */
[----:B------:R-:W-:Y:S01]  /*5200*/  @!P3 FMUL R46, R46, 16777216 ;  /* 0x4b8000002e2eb820 */ /* 0x000fe20000400000 */
[----:B------:R-:W-:Y:S01]  /*5210*/  F2FP.BF16.PACK_AB R25, R14, R17 ;  /* 0x000000110e19723e */ /* 0x000fe200000010ff */
[----:B------:R-:W-:-:S02]  /*5220*/  @!P3 FMUL R50, R50, 16777216 ;  /* 0x4b8000003232b820 */ /* 0x000fc40000400000 */
[----:B------:R-:W-:Y:S02]  /*5230*/  @!P3 FMUL R71, R71, 16777216 ;  /* 0x4b8000004747b820 */ /* 0x000fe40000400000 */
[----:B------:R-:W-:Y:S02]  /*5240*/  @!P3 FMUL R83, R83, 16777216 ;  /* 0x4b8000005353b820 */ /* 0x000fe40000400000 */
[----:B------:R-:W-:Y:S02]  /*5250*/  FFMA.FTZ R12, R7, 1.1920928955078125e-07, R12 ;  /* 0x34000000070c7823 */ /* 0x000fe4000001000c */
[----:B------:R-:W-:Y:S02]  /*5260*/  @!P4 FMUL R68, R68, 16777216 ;  /* 0x4b8000004444c820 */ /* 0x000fe40000400000 */
[----:B------:R-:W-:Y:S02]  /*5270*/  @!P4 FMUL R80, R80, 16777216 ;  /* 0x4b8000005050c820 */ /* 0x000fe40000400000 */
[----:B------:R-:W-:-:S02]  /*5280*/  FMUL R20, R6, R70 ;  /* 0x0000004606147220 */ /* 0x000fc40000400000 */
[----:B------:R-:W-:Y:S02]  /*5290*/  FMUL R23, R6, R82 ;  /* 0x0000005206177220 */ /* 0x000fe40000400000 */
[----:B------:R-:W-:Y:S02]  /*52a0*/  @!P4 FMUL R45, R45, 16777216 ;  /* 0x4b8000002d2dc820 */ /* 0x000fe40000400000 */
[----:B------:R-:W-:Y:S01]  /*52b0*/  @!P4 FMUL R49, R49, 16777216 ;  /* 0x4b8000003131c820 */ /* 0x000fe20000400000 */
[----:B------:R-:W-:Y:S01]  /*52c0*/  F2FP.BF16.PACK_AB R20, R20, R23 ;  /* 0x000000171414723e */ /* 0x000fe200000010ff */
[----:B------:R-:W-:Y:S02]  /*52d0*/  @!P4 FMUL R69, R69, 16777216 ;  /* 0x4b8000004545c820 */ /* 0x000fe40000400000 */
[C---:B------:R-:W-:Y:S02]  /*52e0*/  FMUL R7, R6.reuse, R47 ;  /* 0x0000002f06077220 */ /* 0x040fe40000400000 */
[----:B------:R-:W-:-:S02]  /*52f0*/  FMUL R18, R6, R51 ;  /* 0x0000003306127220 */ /* 0x000fc40000400000 */
[----:B------:R-:W-:Y:S02]  /*5300*/  @!P4 FMUL R81, R81, 16777216 ;  /* 0x4b8000005151c820 */ /* 0x000fe40000400000 */
[----:B------:R-:W-:Y:S01]  /*5310*/  FFMA.FTZ R4, R5, R4, -0.72134751081466674805 ;  /* 0xbf38aa3b05047423 */ /* 0x000fe20000010004 */
[----:B------:R-:W-:Y:S01]  /*5320*/  F2FP.BF16.PACK_AB R23, R7, R18 ;  /* 0x000000120717723e */ /* 0x000fe200000010ff */
[C---:B------:R-:W-:Y:S02]  /*5330*/  FMUL R8, R6.reuse, R46 ;  /* 0x0000002e06087220 */ /* 0x040fe40000400000 */
[C---:B------:R-:W-:Y:S02]  /*5340*/  FMUL R15, R6.reuse, R50 ;  /* 0x00000032060f7220 */ /* 0x040fe40000400000 */
[C---:B------:R-:W-:Y:S02]  /*5350*/  FMUL R19, R6.reuse, R71 ;  /* 0x0000004706137220 */ /* 0x040fe40000400000 */
[----:B------:R-:W-:-:S02]  /*5360*/  FMUL R22, R6, R83 ;  /* 0x0000005306167220 */ /* 0x000fc40000400000 */
[C---:B------:R-:W-:Y:S02]  /*5370*/  FMUL R21, R9.reuse, R68 ;  /* 0x0000004409157220 */ /* 0x040fe40000400000 */
[----:B------:R-:W-:Y:S01]  /*5380*/  FMUL R24, R9, R80 ;  /* 0x0000005009187220 */ /* 0x000fe20000400000 */
[----:B------:R-:W-:Y:S01]  /*5390*/  F2FP.BF16.PACK_AB R22, R19, R22 ;  /* 0x000000161316723e */ /* 0x000fe200000010ff */
[C---:B------:R-:W-:Y:S01]  /*53a0*/  FMUL R6, R9.reuse, R45 ;  /* 0x0000002d09067220 */ /* 0x040fe20000400000 */
[----:B------:R-:W-:Y:S01]  /*53b0*/  LOP3.LUT R45, R38, 0x18, RZ, 0x3c, !PT ;  /* 0x00000018262d7812 */ /* 0x000fe200078e3cff */
[----:B------:R-:W-:Y:S01]  /*53c0*/  FMUL R17, R9, R49 ;  /* 0x0000003109117220 */ /* 0x000fe20000400000 */
[----:B------:R-:W-:Y:S01]  /*53d0*/  F2FP.BF16.PACK_AB R24, R21, R24 ;  /* 0x000000181518723e */ /* 0x000fe200000010ff */
[C---:B------:R-:W-:Y:S01]  /*53e0*/  FMUL R14, R9.reuse, R69 ;  /* 0x00000045090e7220 */ /* 0x040fe20000400000 */
[----:B------:R-:W-:Y:S01]  /*53f0*/  F2FP.BF16.PACK_AB R21, R8, R15 ;  /* 0x0000000f0815723e */ /* 0x000fe200000010ff */
[----:B------:R-:W-:Y:S01]  /*5400*/  FMUL R9, R9, R81 ;  /* 0x0000005109097220 */ /* 0x000fe20000400000 */
[----:B------:R-:W-:Y:S01]  /*5410*/  F2FP.BF16.PACK_AB R27, R6, R17 ;  /* 0x00000011061b723e */ /* 0x000fe200000010ff */
[----:B------:R-:W-:Y:S01]  /*5420*/  FMUL R4, R5, R4 ;  /* 0x0000000405047220 */ /* 0x000fe20000400000 */
[----:B------:R-:W-:Y:S01]  /*5430*/  LOP3.LUT R17, R28, 0x10, RZ, 0x3c, !PT ;  /* 0x000000101c117812 */ /* 0x000fe200078e3cff */
[----:B------:R-:W-:Y:S01]  /*5440*/  IMAD R7, R31, c[0x0][0x1c8], RZ ;  /* 0x000072001f077a24 */ /* 0x000fe200078e02ff */
[----:B------:R-:W-:Y:S01]  /*5450*/  F2FP.BF16.PACK_AB R26, R14, R9 ;  /* 0x000000090e1a723e */ /* 0x000fe200000010ff */
[----:B------:R-:W-:Y:S01]  /*5460*/  IMAD.MOV.U32 R46, RZ, RZ, c[0x0][0x1c8] ;  /* 0x00007200ff2e7624 */ /* 0x000fe200078e00ff */
[----:B------:R-:W-:Y:S01]  /*5470*/  STS.64 [R28], R24 ;  /* 0x000000181c007388 */ /* 0x000fe20000000a00 */
[----:B------:R-:W-:Y:S01]  /*5480*/  FMUL R4, R5, R4 ;  /* 0x0000000405047220 */ /* 0x000fe20000400000 */
[-C--:B------:R-:W-:Y:S01]  /*5490*/  LEA R8, P3, R7, R10.reuse, 0x1 ;  /* 0x0000000a07087211 */ /* 0x080fe200078608ff */
[C---:B------:R-:W-:Y:S01]  /*54a0*/  IMAD R14, R46.reuse, 0x2, R7 ;  /* 0x000000022e0e7824 */ /* 0x040fe200078e0207 */
[----:B------:R-:W-:Y:S01]  /*54b0*/  STS.64 [R28+0x800], R26 ;  /* 0x0008001a1c007388 */ /* 0x000fe20000000a00 */
[----:B------:R-:W-:Y:S01]  /*54c0*/  FFMA.FTZ R31, R5, 1.4426950216293334961, R4 ;  /* 0x3fb8aa3b051f7823 */ /* 0x000fe20000010004 */
[----:B------:R-:W-:Y:S01]  /*54d0*/  LEA.HI.X.SX32 R9, R7, R11, 0x1, P3 ;  /* 0x0000000b07097211 */ /* 0x000fe200018f0eff */
[----:B------:R-:W-:Y:S01]  /*54e0*/  IMAD R5, R46, 0x2, R14 ;  /* 0x000000022e057824 */ /* 0x000fe200078e020e */
[----:B------:R-:W-:Y:S01]  /*54f0*/  LEA R6, P4, R14, R10, 0x1 ;  /* 0x0000000a0e067211 */ /* 0x000fe200078808ff */
[----:B------:R0:W-:Y:S01]  /*5500*/  STS.64 [R17+0x2000], R20 ;  /* 0x0020001411007388 */ /* 0x0001e20000000a00 */
[----:B------:R-:W-:-:S02]  /*5510*/  FADD R12, R12, R31 ;  /* 0x0000001f0c0c7221 */ /* 0x000fc40000000000 */
[----:B------:R-:W-:Y:S01]  /*5520*/  IMAD R15, R46, 0x2, R5 ;  /* 0x000000022e0f7824 */ /* 0x000fe200078e0205 */
[----:B------:R1:W-:Y:S01]  /*5530*/  STS.64 [R17+0x2800], R22 ;  /* 0x0028001611007388 */ /* 0x0003e20000000a00 */
[-C--:B------:R-:W-:Y:S01]  /*5540*/  LEA.HI.X.SX32 R7, R14, R11.reuse, 0x1, P4 ;  /* 0x0000000b0e077211 */ /* 0x080fe200020f0eff */
[----:B------:R-:W-:Y:S02]  /*5550*/  IMAD.SHL.U32 R47, R56, 0x2, RZ ;  /* 0x00000002382f7824 */ /* 0x000fe400078e00ff */
[----:B------:R-:W-:Y:S01]  /*5560*/  BAR.SYNC.DEFER_BLOCKING 0x0 ;  /* 0x0000000000007b1d */ /* 0x000fe20000010000 */
[C---:B------:R-:W-:Y:S01]  /*5570*/  IMAD R19, R46.reuse, 0x2, R15 ;  /* 0x000000022e137824 */ /* 0x040fe200078e020f */
[-C--:B------:R-:W-:Y:S02]  /*5580*/  LEA R14, P3, R15, R10.reuse, 0x1 ;  /* 0x0000000a0f0e7211 */ /* 0x080fe400078608ff */
[-C--:B------:R-:W-:Y:S01]  /*5590*/  LEA R4, P5, R5, R10.reuse, 0x1 ;  /* 0x0000000a05047211 */ /* 0x080fe200078a08ff */
[C---:B0-----:R-:W-:Y:S01]  /*55a0*/  IMAD R20, R46.reuse, 0x2, R19 ;  /* 0x000000022e147824 */ /* 0x041fe200078e0213 */
[-C--:B------:R-:W-:Y:S01]  /*55b0*/  LEA.HI.X.SX32 R15, R15, R11.reuse, 0x1, P3 ;  /* 0x0000000b0f0f7211 */ /* 0x080fe200018f0eff */
[----:B-1----:R-:W-:Y:S01]  /*55c0*/  IMAD.IADD R17, R3, 0x1, -R16 ;  /* 0x0000000103117824 */ /* 0x002fe200078e0a10 */
[-C--:B------:R-:W-:Y:S01]  /*55d0*/  LEA R16, P3, R19, R10.reuse, 0x1 ;  /* 0x0000000a13107211 */ /* 0x080fe200078608ff */
[----:B------:R-:W-:Y:S01]  /*55e0*/  IMAD R24, R46, 0x2, R20 ;  /* 0x000000022e187824 */ /* 0x000fe200078e0214 */
[----:B------:R-:W-:Y:S01]  /*55f0*/  LEA R18, P4, R20, R10, 0x1 ;  /* 0x0000000a14127211 */ /* 0x000fe200078808ff */
[----:B------:R-:W-:Y:S01]  /*5600*/  FADD R28, R17, -1 ;  /* 0xbf800000111c7421 */ /* 0x000fe20000000000 */
[-C--:B------:R-:W-:Y:S01]  /*5610*/  LEA.HI.X.SX32 R17, R19, R11.reuse, 0x1, P3 ;  /* 0x0000000b13117211 */ /* 0x080fe200018f0eff */
[----:B------:R-:W-:Y:S01]  /*5620*/  IMAD R26, R46, 0x2, R24 ;  /* 0x000000022e1a7824 */ /* 0x000fe200078e0218 */
[----:B------:R-:W-:Y:S01]  /*5630*/  LEA.HI.X.SX32 R19, R20, R11, 0x1, P4 ;  /* 0x0000000b14137211 */ /* 0x000fe200020f0eff */
[----:B------:R-:W-:Y:S01]  /*5640*/  FFMA.FTZ R21, R28, R32, -0.16845393180847167969 ;  /* 0xbe2c7f301c157423 */ /* 0x000fe20000010020 */
[-C--:B------:R-:W-:Y:S01]  /*5650*/  LEA R20, P3, R24, R10.reuse, 0x1 ;  /* 0x0000000a18147211 */ /* 0x080fe200078608ff */
[----:B------:R-:W-:Y:S01]  /*5660*/  IMAD R27, R46, 0x2, R26 ;  /* 0x000000022e1b7824 */ /* 0x000fe200078e021a */
[-C--:B------:R-:W-:Y:S01]  /*5670*/  LEA R22, P4, R26, R10.reuse, 0x1 ;  /* 0x0000000a1a167211 */ /* 0x080fe200078808ff */
[----:B------:R-:W-:Y:S01]  /*5680*/  FFMA.FTZ R23, R28, R21, 0.1716887056827545166 ;  /* 0x3e2fcf2a1c177423 */ /* 0x000fe20000010015 */
[----:B------:R-:W-:Y:S01]  /*5690*/  LEA.HI.X.SX32 R21, R24, R11, 0x1, P3 ;  /* 0x0000000b18157211 */ /* 0x000fe200018f0eff */
[----:B------:R-:W-:Y:S01]  /*56a0*/  IMAD R35, R46, 0x2, R27 ;  /* 0x000000022e237824 */ /* 0x000fe200078e021b */
[-C--:B------:R-:W-:Y:S01]  /*56b0*/  LEA R24, P3, R27, R10.reuse, 0x1 ;  /* 0x0000000a1b187211 */ /* 0x080fe200078608ff */
[----:B------:R-:W-:Y:S01]  /*56c0*/  FFMA.FTZ R25, R28, R23, -0.17900948226451873779 ;  /* 0xbe374e431c197423 */ /* 0x000fe20000010017 */
[-C--:B------:R-:W-:Y:S01]  /*56d0*/  LEA.HI.X.SX32 R23, R26, R11.reuse, 0x1, P4 ;  /* 0x0000000b1a177211 */ /* 0x080fe200020f0eff */
[----:B------:R-:W-:Y:S01]  /*56e0*/  LDS.64 R48, [R41] ;  /* 0x0000000029307984 */ /* 0x000fe20000000a00 */
[----:B------:R-:W-:Y:S01]  /*56f0*/  IMAD R36, R46, 0x2, R35 ;  /* 0x000000022e247824 */ /* 0x000fe200078e0223 */
[----:B------:R-:W-:Y:S01]  /*5700*/  LEA.HI.X.SX32 R5, R5, R11, 0x1, P5 ;  /* 0x0000000b05057211 */ /* 0x000fe200028f0eff */
[----:B------:R-:W-:Y:S01]  /*5710*/  FFMA.FTZ R33, R28, R25, 0.20512372255325317383 ;  /* 0x3e520bf41c217423 */ /* 0x000fe20000010019 */
[----:B------:R-:W-:Y:S01]  /*5720*/  LEA.HI.X.SX32 R25, R27, R11, 0x1, P3 ;  /* 0x0000000b1b197211 */ /* 0x000fe200018f0eff */
[----:B------:R-:W-:Y:S01]  /*5730*/  LDS.64 R50, [R42] ;  /* 0x000000002a327984 */ /* 0x000fe20000000a00 */
[----:B------:R-:W-:Y:S01]  /*5740*/  IMAD R39, R46, 0x2, R36 ;  /* 0x000000022e277824 */ /* 0x000fe200078e0224 */
[-C--:B------:R-:W-:Y:S01]  /*5750*/  LEA R32, P3, R35, R10.reuse, 0x1 ;  /* 0x0000000a23207211 */ /* 0x080fe200078608ff */
[----:B------:R-:W-:Y:S01]  /*5760*/  FFMA.FTZ R33, R28, R33, -0.24046532809734344482 ;  /* 0xbe763c8b1c217423 */ /* 0x000fe20000010021 */
[----:B------:R0:W1:Y:S01]  /*5770*/  LDS.64 R26, [R38] ;  /* 0x00000000261a7984 */ /* 0x0000620000000a00 */
[----:B------:R-:W-:Y:S01]  /*5780*/  LEA R34, P4, R36, R10, 0x1 ;  /* 0x0000000a24227211 */ /* 0x000fe200078808ff */
[----:B------:R-:W-:-:S02]  /*5790*/  IMAD R40, R46, 0x2, R39 ;  /* 0x000000022e287824 */ /* 0x000fc400078e0227 */
[----:B------:R2:W3:Y:S01]  /*57a0*/  LDS.64 R52, [R45] ;  /* 0x000000002d347984 */ /* 0x0004e20000000a00 */
[----:B------:R-:W-:Y:S02]  /*57b0*/  FFMA.FTZ R33, R28, R33, 0.28857114911079406738 ;  /* 0x3e93bf991c217423 */ /* 0x000fe40000010021 */
[----:B------:R-:W-:Y:S02]  /*57c0*/  IMAD R43, R46, 0x2, R40 ;  /* 0x000000022e2b7824 */ /* 0x000fe400078e0228 */
[----:B------:R-:W-:Y:S01]  /*57d0*/  FFMA.FTZ R37, R28, R33, -0.36067417263984680176 ;  /* 0xbeb8aa491c257423 */ /* 0x000fe20000010021 */
[-C--:B------:R-:W-:Y:S01]  /*57e0*/  LEA.HI.X.SX32 R33, R35, R11.reuse, 0x1, P3 ;  /* 0x0000000b23217211 */ /* 0x080fe200018f0eff */
[----:B------:R-:W-:Y:S01]  /*57f0*/  IMAD R44, R46, 0x2, R43 ;  /* 0x000000022e2c7824 */ /* 0x000fe200078e022b */
[----:B------:R-:W-:Y:S01]  /*5800*/  LEA.HI.X.SX32 R35, R36, R11, 0x1, P4 ;  /* 0x0000000b24237211 */ /* 0x000fe200020f0eff */
[----:B------:R-:W-:Y:S01]  /*5810*/  FFMA.FTZ R37, R28, R37, 0.48089820146560668945 ;  /* 0x3ef6384a1c257423 */ /* 0x000fe20000010025 */
[CC--:B------:R-:W-:Y:S01]  /*5820*/  LEA R36, P3, R39.reuse, R10.reuse, 0x1 ;  /* 0x0000000a27247211 */ /* 0x0c0fe200078608ff */
[----:B------:R-:W-:Y:S01]  /*5830*/  IMAD R46, R46, 0x2, R44 ;  /* 0x000000022e2e7824 */ /* 0x000fe200078e022c */
[----:B0-----:R-:W-:Y:S01]  /*5840*/  LEA R38, P4, R40, R10, 0x1 ;  /* 0x0000000a28267211 */ /* 0x001fe200078808ff */
[----:B------:R-:W-:Y:S01]  /*5850*/  FFMA.FTZ R41, R28, R37, -0.72134751081466674805 ;  /* 0xbf38aa3b1c297423 */ /* 0x000fe20000010025 */
[----:B------:R-:W-:-:S02]  /*5860*/  LEA.HI.X.SX32 R37, R39, R11, 0x1, P3 ;  /* 0x0000000b27257211 */ /* 0x000fc400018f0eff */
[----:B------:R-:W-:Y:S01]  /*5870*/  LEA.HI.X.SX32 R39, R40, R11, 0x1, P4 ;  /* 0x0000000b28277211 */ /* 0x000fe200020f0eff */
[----:B------:R-:W-:Y:S01]  /*5880*/  FMUL R41, R28, R41 ;  /* 0x000000291c297220 */ /* 0x000fe20000400000 */
[CC--:B------:R-:W-:Y:S02]  /*5890*/  LEA R40, P3, R43.reuse, R10.reuse, 0x1 ;  /* 0x0000000a2b287211 */ /* 0x0c0fe400078608ff */
[-C--:B------:R-:W-:Y:S01]  /*58a0*/  LEA R42, P4, R44, R10.reuse, 0x1 ;  /* 0x0000000a2c2a7211 */ /* 0x080fe200078808ff */
[----:B--2---:R-:W-:Y:S01]  /*58b0*/  FMUL R45, R28, R41 ;  /* 0x000000291c2d7220 */ /* 0x004fe20000400000 */
[-C--:B------:R-:W-:Y:S02]  /*58c0*/  LEA.HI.X.SX32 R41, R43, R11.reuse, 0x1, P3 ;  /* 0x0000000b2b297211 */ /* 0x080fe400018f0eff */
[----:B------:R-:W-:Y:S01]  /*58d0*/  FSETP.NEU.AND P3, PT, R2, RZ, PT ;  /* 0x000000ff0200720b */ /* 0x000fe20003f6d000 */
[----:B------:R-:W-:Y:S01]  /*58e0*/  FFMA.FTZ R28, R28, 1.4426950216293334961, R45 ;  /* 0x3fb8aa3b1c1c7823 */ /* 0x000fe2000001002d */
[----:B------:R-:W-:Y:S01]  /*58f0*/  LEA R10, P5, R46, R10, 0x1 ;  /* 0x0000000a2e0a7211 */ /* 0x000fe200078a08ff */
[----:B------:R-:W-:Y:S01]  /*5900*/  @P2 IMAD.MOV.U32 R45, RZ, RZ, 0x7f800000 ;  /* 0x7f800000ff2d2424 */ /* 0x000fe200078e00ff */
[-C--:B------:R-:W-:Y:S01]  /*5910*/  LEA.HI.X.SX32 R43, R44, R11.reuse, 0x1, P4 ;  /* 0x0000000b2c2b7211 */ /* 0x080fe200020f0eff */
[----:B------:R-:W-:Y:S01]  /*5920*/  @P1 IMAD.MOV.U32 R44, RZ, RZ, 0x7f800000 ;  /* 0x7f800000ff2c1424 */ /* 0x000fe200078e00ff */
[----:B------:R-:W-:Y:S01]  /*5930*/  LEA.HI.X.SX32 R11, R46, R11, 0x1, P5 ;  /* 0x0000000b2e0b7211 */ /* 0x000fe200028f0eff */
[----:B------:R-:W-:Y:S01]  /*5940*/  @P2 FFMA.FTZ R12, R2, R45, +INF ;  /* 0x7f800000020c2423 */ /* 0x000fe2000001002d */
[----:B------:R-:W-:Y:S01]  /*5950*/  FSETP.NEU.AND P2, PT, R3, RZ, PT ;  /* 0x000000ff0300720b */ /* 0x000fe20003f4d000 */
[----:B------:R-:W-:-:S02]  /*5960*/  FADD R13, R13, R28 ;  /* 0x0000001c0d0d7221 */ /* 0x000fc40000000000 */
[----:B------:R-:W-:Y:S01]  /*5970*/  @P1 FFMA.FTZ R13, R3, R44, +INF ;  /* 0x7f800000030d1423 */ /* 0x000fe2000001002c */
[----:B-1----:R0:W-:Y:S01]  /*5980*/  STG.E.U16 [R8.64], R26 ;  /* 0x0000001a08007986 */ /* 0x0021e2000c101506 */
[----:B------:R-:W-:Y:S02]  /*5990*/  PRMT R2, R26, 0x7632, R2 ;  /* 0x000076321a027816 */ /* 0x000fe40000000002 */
[----:B------:R-:W-:Y:S01]  /*59a0*/  FSEL R3, R12, -INF , P3 ;  /* 0xff8000000c037808 */ /* 0x000fe20001800000 */
[----:B------:R1:W-:Y:S04]  /*59b0*/  STG.E.U16 [R6.64], R48 ;  /* 0x0000003006007986 */ /* 0x0003e8000c101506 */
[----:B------:R2:W-:Y:S01]  /*59c0*/  STG.E.U16 [R4.64], R50 ;  /* 0x0000003204007986 */ /* 0x0005e2000c101506 */
[----:B------:R-:W-:Y:S01]  /*59d0*/  FFMA R28, R3, 0.69314718246459960938, R30 ;  /* 0x3f317218031c7823 */ /* 0x000fe2000000001e */
[----:B0-----:R-:W-:-:S02]  /*59e0*/  PRMT R9, R48, 0x7632, R9 ;  /* 0x0000763230097816 */ /* 0x001fc40000000009 */
[----:B---3--:R-:W-:Y:S01]  /*59f0*/  STG.E.U16 [R14.64], R52 ;  /* 0x000000340e007986 */ /* 0x008fe2000c101506 */
[----:B-1----:R-:W-:-:S03]  /*5a00*/  PRMT R7, R52, 0x7632, R7 ;  /* 0x0000763234077816 */ /* 0x002fc60000000007 */
[----:B------:R0:W-:Y:S01]  /*5a10*/  STG.E.U16 [R16.64], R2 ;  /* 0x0000000210007986 */ /* 0x0001e2000c101506 */
[----:B------:R-:W-:Y:S02]  /*5a20*/  PRMT R6, R53, 0x7632, R6 ;  /* 0x0000763235067816 */ /* 0x000fe40000000006 */
[----:B--2---:R-:W-:Y:S01]  /*5a30*/  PRMT R5, R50, 0x7632, R5 ;  /* 0x0000763232057816 */ /* 0x004fe20000000005 */
[----:B------:R1:W-:Y:S01]  /*5a40*/  STG.E.U16 [R18.64], R9 ;  /* 0x0000000912007986 */ /* 0x0003e2000c101506 */
[----:B------:R-:W-:-:S03]  /*5a50*/  PRMT R4, R49, 0x7632, R4 ;  /* 0x0000763231047816 */ /* 0x000fc60000000004 */
[----:B------:R2:W-:Y:S04]  /*5a60*/  STG.E.U16 [R20.64], R5 ;  /* 0x0000000514007986 */ /* 0x0005e8000c101506 */
[----:B------:R3:W-:Y:S01]  /*5a70*/  STG.E.U16 [R22.64], R7 ;  /* 0x0000000716007986 */ /* 0x0007e2000c101506 */
[----:B0-----:R-:W-:Y:S02]  /*5a80*/  FSEL R2, R13, -INF , P2 ;  /* 0xff8000000d027808 */ /* 0x001fe40001000000 */
[----:B-1----:R-:W-:Y:S01]  /*5a90*/  PRMT R19, R27, 0x7632, R19 ;  /* 0x000076321b137816 */ /* 0x002fe20000000013 */
[----:B------:R3:W-:Y:S02]  /*5aa0*/  STG.E.U16 [R24.64], R27 ;  /* 0x0000001b18007986 */ /* 0x0007e4000c101506 */
[----:B------:R-:W-:Y:S01]  /*5ab0*/  FFMA R29, R2, 0.69314718246459960938, R29 ;  /* 0x3f317218021d7823 */ /* 0x000fe2000000001d */
[----:B------:R-:W-:Y:S01]  /*5ac0*/  LOP3.LUT R2, R47, 0x3f8, RZ, 0xc0, !PT ;  /* 0x000003f82f027812 */ /* 0x000fe200078ec0ff */
[----:B------:R3:W-:Y:S01]  /*5ad0*/  STG.E.U16 [R32.64], R49 ;  /* 0x0000003120007986 */ /* 0x0007e2000c101506 */
[----:B--2---:R-:W-:-:S03]  /*5ae0*/  PRMT R21, R51, 0x7632, R21 ;  /* 0x0000763233157816 */ /* 0x004fc60000000015 */
[----:B------:R3:W-:Y:S04]  /*5af0*/  STG.E.U16 [R34.64], R51 ;  /* 0x0000003322007986 */ /* 0x0007e8000c101506 */
[----:B------:R3:W-:Y:S04]  /*5b00*/  STG.E.U16 [R36.64], R53 ;  /* 0x0000003524007986 */ /* 0x0007e8000c101506 */
[----:B------:R3:W-:Y:S04]  /*5b10*/  STG.E.U16 [R38.64], R19 ;  /* 0x0000001326007986 */ /* 0x0007e8000c101506 */
[----:B------:R3:W-:Y:S04]  /*5b20*/  STG.E.U16 [R40.64], R4 ;  /* 0x0000000428007986 */ /* 0x0007e8000c101506 */
[----:B------:R3:W-:Y:S04]  /*5b30*/  STG.E.U16 [R42.64], R21 ;  /* 0x000000152a007986 */ /* 0x0007e8000c101506 */
[----:B------:R3:W-:Y:S04]  /*5b40*/  STG.E.U16 [R10.64], R6 ;  /* 0x000000060a007986 */ /* 0x0007e8000c101506 */
[----:B------:R-:W-:Y:S06]  /*5b50*/  BAR.SYNC.DEFER_BLOCKING 0x0 ;  /* 0x0000000000007b1d */ /* 0x000fec0000010000 */
[----:B------:R3:W-:Y:S04]  /*5b60*/  STS.64 [R2], R28 ;  /* 0x0000001c02007388 */ /* 0x0007e80000000a00 */
[----:B------:R-:W-:Y:S06]  /*5b70*/  BAR.SYNC.DEFER_BLOCKING 0x0 ;  /* 0x0000000000007b1d */ /* 0x000fec0000010000 */
[----:B------:R-:W-:Y:S05]  /*5b80*/  @P0 EXIT ;  /* 0x000000000000094d */ /* 0x000fea0003800000 */
[----:B---3--:R-:W0:Y:S01]  /*5b90*/  LDS R7, [R0] ;  /* 0x0000000000077984 */ /* 0x008e220000000800 */
[----:B------:R-:W-:-:S02]  /*5ba0*/  IMAD R2, R55, c[0x0][0x1cc], RZ ;  /* 0x0000730037027a24 */ /* 0x000fc400078e02ff */
[----:B------:R-:W-:Y:S02]  /*5bb0*/  IMAD.SHL.U32 R6, R54, 0x4, RZ ;  /* 0x0000000436067824 */ /* 0x000fe400078e00ff */
[----:B------:R-:W-:Y:S02]  /*5bc0*/  IMAD.SHL.U32 R3, R2, 0x4, RZ ;  /* 0x0000000402037824 */ /* 0x000fe400078e00ff */
[----:B------:R-:W-:-:S04]  /*5bd0*/  IMAD.HI R5, R54, 0x4, RZ ;  /* 0x0000000436057827 */ /* 0x000fc800078e02ff */
[----:B------:R-:W-:Y:S01]  /*5be0*/  IMAD.HI R4, R2, 0x4, RZ ;  /* 0x0000000402047827 */ /* 0x000fe200078e02ff */
[----:B------:R-:W-:-:S04]  /*5bf0*/  IADD3 R2, P0, P1, R6, c[0x0][0x180], R3 ;  /* 0x0000600006027a10 */ /* 0x000fc8000791e003 */
[----:B------:R-:W-:-:S05]  /*5c00*/  IADD3.X R3, R5, c[0x0][0x184], R4, P0, P1 ;  /* 0x0000610005037a10 */ /* 0x000fca00007e2404 */
[----:B0-----:R-:W-:Y:S01]  /*5c10*/  STG.E [R2.64], R7 ;  /* 0x0000000702007986 */ /* 0x001fe2000c101906 */
[----:B------:R-:W-:Y:S05]  /*5c20*/  EXIT ;  /* 0x000000000000794d */ /* 0x000fea0003800000 */
.L_x_2:
[----:B------:R-:W-:-:S00]  /*5c30*/  BRA `(.L_x_2) ;  /* 0xfffffff000007947 */ /* 0x000fc0000383ffff */
[----:B------:R-:W-:-:S00]  /*5c40*/  NOP ;  /* 0x0000000000007918 */ /* 0x000fc00000000000 */
        /* <DEDUP_REMOVED lines=11> */
.L_x_3:


//--------------------- .nv.global.init           --------------------------
	.section	.nv.global.init,"aw",@progbits
.nv.global.init:
	.type		_$_str,@object
	.size		_$_str,(.L_0 - _$_str)
_$_str:
        /*0000*/ 	.byte	0x5f, 0x5f, 0x43, 0x55, 0x44, 0x41, 0x5f, 0x46, 0x54, 0x5a, 0x00
.L_0:


//--------------------- .nv.shared.attn_fwd       --------------------------
	.section	.nv.shared.attn_fwd,"aw",@nobits
	.sectionflags	@""
	.align	16
